	.target	sm_100a

	.elftype	@"ET_EXEC"


//--------------------- .note.nv.tkinfo           --------------------------
	.section	.note.nv.tkinfo,"",@"SHT_NOTE"
	.sectionflags	@"SHF_NOTE_NV_TKINFO"
	.tkinfo
        /*0018*/ 	.word	0x00000081
        /*0030*/ 	.string	""
        /*0030*/ 	.string	"ptxas-blackwell"
        /*0030*/ 	.string	"Cuda compilation tools, release 12.9, V12.9.86"
        /*0030*/ 	.string	"Build cuda_12.9.r12.9/compiler.36037853_0"
        /*0030*/ 	.string	"-v  -suppress-debug-info  -lineinfo  -arch sm_100a "



//--------------------- .note.nv.cuver            --------------------------
	.section	.note.nv.cuver,"",@"SHT_NOTE"
	.sectionflags	@"SHF_NOTE_NV_CUVER"
        /*0018*/ 	.short	0x0001
        /*001a*/ 	.short	0x0064
        /*001c*/ 	.short	0x0001
        /*001e*/ 	.short	0x0000
        /*0020*/ 	.short	0x0001
        /*0022*/ 	.short	0x0000


//--------------------- .nv.info                  --------------------------
	.section	.nv.info,"",@"SHT_CUDA_INFO"
	.align	4


	//----- nvinfo : EIATTR_REGCOUNT
	.align		4
        /*0000*/ 	.byte	0x04, 0x2f
        /*0002*/ 	.short	(.L_4 - .L_3)
	.align		4
.L_3:
        /*0004*/ 	.word	index@(gluon_tcgen05)
        /*0008*/ 	.word	0x00000088


	//----- nvinfo : EIATTR_FRAME_SIZE
	.align		4
.L_4:
        /*000c*/ 	.byte	0x04, 0x11
        /*000e*/ 	.short	(.L_6 - .L_5)
	.align		4
.L_5:
        /*0010*/ 	.word	index@($__internal_2_$__cuda_sm10x_tcgen05_guardrail_trap_unallocated_columns_being_dealloced)
        /*0014*/ 	.word	0x00000000


	//----- nvinfo : EIATTR_FRAME_SIZE
	.align		4
.L_6:
        /*0018*/ 	.byte	0x04, 0x11
        /*001a*/ 	.short	(.L_8 - .L_7)
	.align		4
.L_7:
        /*001c*/ 	.word	index@($__internal_1_$__cuda_sm10x_tcgen05_guardrail_trap_phase_invalid_during_alloc)
        /*0020*/ 	.word	0x00000000


	//----- nvinfo : EIATTR_FRAME_SIZE
	.align		4
.L_8:
        /*0024*/ 	.byte	0x04, 0x11
        /*0026*/ 	.short	(.L_10 - .L_9)
	.align		4
.L_9:
        /*0028*/ 	.word	index@($__internal_0_$__cuda_sm10x_tcgen05_guardrail_trap_col_being_dealloced_not_returned_by_alloc)
        /*002c*/ 	.word	0x00000000


	//----- nvinfo : EIATTR_FRAME_SIZE
	.align		4
.L_10:
        /*0030*/ 	.byte	0x04, 0x11
        /*0032*/ 	.short	(.L_12 - .L_11)
	.align		4
.L_11:
        /*0034*/ 	.word	index@(gluon_tcgen05)
        /*0038*/ 	.word	0x00000000


	//----- nvinfo : EIATTR_MIN_STACK_SIZE
	.align		4
.L_12:
        /*003c*/ 	.byte	0x04, 0x12
        /*003e*/ 	.short	(.L_14 - .L_13)
	.align		4
.L_13:
        /*0040*/ 	.word	index@(gluon_tcgen05)
        /*0044*/ 	.word	0x00000000
.L_14:


//--------------------- .nv.info.gluon_tcgen05    --------------------------
	.section	.nv.info.gluon_tcgen05,"",@"SHT_CUDA_INFO"
	.sectionflags	@""
	.align	4


	//----- nvinfo : EIATTR_CUDA_API_VERSION
	.align		4
        /*0000*/ 	.byte	0x04, 0x37
        /*0002*/ 	.short	(.L_16 - .L_15)
.L_15:
        /*0004*/ 	.word	0x00000081


	//----- nvinfo : EIATTR_KPARAM_INFO
	.align		4
.L_16:
        /*0008*/ 	.byte	0x04, 0x17
        /*000a*/ 	.short	(.L_18 - .L_17)
.L_17:
        /*000c*/ 	.word	0x00000000
        /*0010*/ 	.short	0x000a
        /*0012*/ 	.short	0x0048
        /*0014*/ 	.byte	0x00, 0xf4, 0x21, 0x00


	//----- nvinfo : EIATTR_KPARAM_INFO
	.align		4
.L_18:
        /*0018*/ 	.byte	0x04, 0x17
        /*001a*/ 	.short	(.L_20 - .L_19)
.L_19:
        /*001c*/ 	.word	0x00000000
        /*0020*/ 	.short	0x0009
        /*0022*/ 	.short	0x0040
        /*0024*/ 	.byte	0x00, 0xf4, 0x21, 0x00


	//----- nvinfo : EIATTR_KPARAM_INFO
	.align		4
.L_20:
        /*0028*/ 	.byte	0x04, 0x17
        /*002a*/ 	.short	(.L_22 - .L_21)
.L_21:
        /*002c*/ 	.word	0x00000000
        /*0030*/ 	.short	0x0008
        /*0032*/ 	.short	0x0038
        /*0034*/ 	.byte	0x00, 0xf0, 0x21, 0x00


	//----- nvinfo : EIATTR_KPARAM_INFO
	.align		4
.L_22:
        /*0038*/ 	.byte	0x04, 0x17
        /*003a*/ 	.short	(.L_24 - .L_23)
.L_23:
        /*003c*/ 	.word	0x00000000
        /*0040*/ 	.short	0x0007
        /*0042*/ 	.short	0x0030
        /*0044*/ 	.byte	0x00, 0xf0, 0x21, 0x00


	//----- nvinfo : EIATTR_KPARAM_INFO
	.align		4
.L_24:
        /*0048*/ 	.byte	0x04, 0x17
        /*004a*/ 	.short	(.L_26 - .L_25)
.L_25:
        /*004c*/ 	.word	0x00000000
        /*0050*/ 	.short	0x0006
        /*0052*/ 	.short	0x0028
        /*0054*/ 	.byte	0x00, 0xf0, 0x21, 0x00


	//----- nvinfo : EIATTR_KPARAM_INFO
	.align		4
.L_26:
        /*0058*/ 	.byte	0x04, 0x17
        /*005a*/ 	.short	(.L_28 - .L_27)
.L_27:
        /*005c*/ 	.word	0x00000000
        /*0060*/ 	.short	0x0005
        /*0062*/ 	.short	0x0020
        /*0064*/ 	.byte	0x00, 0xf0, 0x11, 0x00


	//----- nvinfo : EIATTR_KPARAM_INFO
	.align		4
.L_28:
        /*0068*/ 	.byte	0x04, 0x17
        /*006a*/ 	.short	(.L_30 - .L_29)
.L_29:
        /*006c*/ 	.word	0x00000000
        /*0070*/ 	.short	0x0004
        /*0072*/ 	.short	0x001c
        /*0074*/ 	.byte	0x00, 0xf0, 0x11, 0x00


	//----- nvinfo : EIATTR_KPARAM_INFO
	.align		4
.L_30:
        /*0078*/ 	.byte	0x04, 0x17
        /*007a*/ 	.short	(.L_32 - .L_31)
.L_31:
        /*007c*/ 	.word	0x00000000
        /*0080*/ 	.short	0x0003
        /*0082*/ 	.short	0x0018
        /*0084*/ 	.byte	0x00, 0xf0, 0x11, 0x00


	//----- nvinfo : EIATTR_KPARAM_INFO
	.align		4
.L_32:
        /*0088*/ 	.byte	0x04, 0x17
        /*008a*/ 	.short	(.L_34 - .L_33)
.L_33:
        /*008c*/ 	.word	0x00000000
        /*0090*/ 	.short	0x0002
        /*0092*/ 	.short	0x0010
        /*0094*/ 	.byte	0x00, 0xf4, 0x21, 0x00


	//----- nvinfo : EIATTR_KPARAM_INFO
	.align		4
.L_34:
        /*0098*/ 	.byte	0x04, 0x17
        /*009a*/ 	.short	(.L_36 - .L_35)
.L_35:
        /*009c*/ 	.word	0x00000000
        /*00a0*/ 	.short	0x0001
        /*00a2*/ 	.short	0x0008
        /*00a4*/ 	.byte	0x00, 0xf4, 0x21, 0x00


	//----- nvinfo : EIATTR_KPARAM_INFO
	.align		4
.L_36:
        /*00a8*/ 	.byte	0x04, 0x17
        /*00aa*/ 	.short	(.L_38 - .L_37)
.L_37:
        /*00ac*/ 	.word	0x00000000
        /*00b0*/ 	.short	0x0000
        /*00b2*/ 	.short	0x0000
        /*00b4*/ 	.byte	0x00, 0xf4, 0x21, 0x00


	//----- nvinfo : EIATTR_AT_ENTRY_FRAGMENTS
	.align		4
.L_38:
        /*00b8*/ 	.byte	0x04, 0x4f
        /*00ba*/ 	.short	(.L_40 - .L_39)


	//   ....[0]....
.L_39:
        /*00bc*/ 	.word	0x00000004


	//----- nvinfo : EIATTR_RESERVED_SMEM_USED
	.align		4
.L_40:
        /*00c0*/ 	.byte	0x01, 0x41
	.zero		2


	//----- nvinfo : EIATTR_SPARSE_MMA_MASK
	.align		4
        /*00c4*/ 	.byte	0x03, 0x50
        /*00c6*/ 	.short	0x0000


	//----- nvinfo : EIATTR_TCGEN05_1CTA_USED
	.align		4
        /*00c8*/ 	.byte	0x01, 0x51
	.zero		2


	//----- nvinfo : EIATTR_MAXREG_COUNT
	.align		4
        /*00cc*/ 	.byte	0x03, 0x1b
        /*00ce*/ 	.short	0x00ff


	//----- nvinfo : EIATTR_NUM_BARRIERS
	.align		4
        /*00d0*/ 	.byte	0x02, 0x4c
        /*00d2*/ 	.byte	0x01
	.zero		1


	//----- nvinfo : EIATTR_INT_WARP_WIDE_INSTR_OFFSETS
	.align		4
        /*00d4*/ 	.byte	0x04, 0x31
        /*00d6*/ 	.short	(.L_42 - .L_41)


	//   ....[0]....
.L_41:
        /*00d8*/ 	.word	0x00001740


	//   ....[1]....
        /*00dc*/ 	.word	0x00001760


	//   ....[2]....
        /*00e0*/ 	.word	0x000017f0


	//   ....[3]....
        /*00e4*/ 	.word	0x000019f0


	//   ....[4]....
        /*00e8*/ 	.word	0x00001c60


	//   ....[5]....
        /*00ec*/ 	.word	0x00001c70


	//   ....[6]....
        /*00f0*/ 	.word	0x00001e00


	//   ....[7]....
        /*00f4*/ 	.word	0x00002070


	//   ....[8]....
        /*00f8*/ 	.word	0x00002080


	//   ....[9]....
        /*00fc*/ 	.word	0x00002ac0


	//   ....[10]....
        /*0100*/ 	.word	0x00002b10


	//----- nvinfo : EIATTR_COOP_GROUP_MASK_REGIDS
	.align		4
.L_42:
        /*0104*/ 	.byte	0x04, 0x29
        /*0106*/ 	.short	(.L_44 - .L_43)


	//   ....[0]....
.L_43:
        /*0108*/ 	.word	0xffffffff


	//   ....[1]....
        /*010c*/ 	.word	0xffffffff


	//   ....[2]....
        /*0110*/ 	.word	0xffffffff


	//   ....[3]....
        /*0114*/ 	.word	0xffffffff


	//   ....[4]....
        /*0118*/ 	.word	0xffffffff


	//   ....[5]....
        /*011c*/ 	.word	0xffffffff


	//   ....[6]....
        /*0120*/ 	.word	0xffffffff


	//   ....[7]....
        /*0124*/ 	.word	0xffffffff


	//   ....[8]....
        /*0128*/ 	.word	0xffffffff


	//   ....[9]....
        /*012c*/ 	.word	0xffffffff


	//----- nvinfo : EIATTR_COOP_GROUP_INSTR_OFFSETS
	.align		4
.L_44:
        /*0130*/ 	.byte	0x04, 0x28
        /*0132*/ 	.short	(.L_46 - .L_45)


	//   ....[0]....
.L_45:
        /*0134*/ 	.word	0x00000050


	//   ....[1]....
        /*0138*/ 	.word	0x00000310


	//   ....[2]....
        /*013c*/ 	.word	0x00000500


	//   ....[3]....
        /*0140*/ 	.word	0x000009c0


	//   ....[4]....
        /*0144*/ 	.word	0x00000b00


	//   ....[5]....
        /*0148*/ 	.word	0x00000fb0


	//   ....[6]....
        /*014c*/ 	.word	0x000010f0


	//   ....[7]....
        /*0150*/ 	.word	0x000015e0


	//   ....[8]....
        /*0154*/ 	.word	0x00002950


	//   ....[9]....
        /*0158*/ 	.word	0x00002bc0


	//----- nvinfo : EIATTR_VRC_CTA_INIT_COUNT
	.align		4
.L_46:
        /*015c*/ 	.byte	0x02, 0x4a
        /*015e*/ 	.byte	0x80
	.zero		1


	//----- nvinfo : EIATTR_MBARRIER_INSTR_OFFSETS
	.align		4
        /*0160*/ 	.byte	0x04, 0x39
        /*0162*/ 	.short	(.L_48 - .L_47)


	//   ....[0]....
.L_47:
        /*0164*/ 	.word	0x00001810
        /*0168*/ 	.word	0x000000ff
        /*016c*/ 	.word	0x0000a000
        /*0170*/ 	.short	0x0100
        /*0172*/ 	.byte	0x0c
	.zero		1


	//   ....[1]....
        /*0174*/ 	.word	0x00001820
        /*0178*/ 	.word	0x000000ff
        /*017c*/ 	.word	0x0000a010
        /*0180*/ 	.short	0x0100
        /*0182*/ 	.byte	0x0c
	.zero		1


	//   ....[2]....
        /*0184*/ 	.word	0x000018d0
        /*0188*/ 	.word	0x000000ff
        /*018c*/ 	.word	0x0000a008
        /*0190*/ 	.short	0x0100
        /*0192*/ 	.byte	0x0c
	.zero		1


	//   ....[3]....
        /*0194*/ 	.word	0x000018e0
        /*0198*/ 	.word	0x000000ff
        /*019c*/ 	.word	0x0000a018
        /*01a0*/ 	.short	0x0100
        /*01a2*/ 	.byte	0x0c
	.zero		1


	//   ....[4]....
        /*01a4*/ 	.word	0x00001a90
        /*01a8*/ 	.word	0x000000ff
        /*01ac*/ 	.word	0x0000a000
        /*01b0*/ 	.short	0x010a
        /*01b2*/ 	.byte	0x0c
	.zero		1


	//   ....[5]....
        /*01b4*/ 	.word	0x00001cc0
        /*01b8*/ 	.word	0x000000ff
        /*01bc*/ 	.word	0x0000a010
        /*01c0*/ 	.short	0x010a
        /*01c2*/ 	.byte	0x0c
	.zero		1


	//   ....[6]....
        /*01c4*/ 	.word	0x00001ec0
        /*01c8*/ 	.word	0x000000ff
        /*01cc*/ 	.word	0x0000a000
        /*01d0*/ 	.short	0x010a
        /*01d2*/ 	.byte	0x12
	.zero		1


	//   ....[7]....
        /*01d4*/ 	.word	0x000020c0
        /*01d8*/ 	.word	0x000000ff
        /*01dc*/ 	.word	0x0000a010
        /*01e0*/ 	.short	0x010a
        /*01e2*/ 	.byte	0x12
	.zero		1


	//   ....[8]....
        /*01e4*/ 	.word	0x00002190
        /*01e8*/ 	.word	0x000000ff
        /*01ec*/ 	.word	0x0000a000
        /*01f0*/ 	.short	0x0108
        /*01f2*/ 	.byte	0x0c
	.zero		1


	//   ....[9]....
        /*01f4*/ 	.word	0x000021a0
        /*01f8*/ 	.word	0x000000ff
        /*01fc*/ 	.word	0x0000a010
        /*0200*/ 	.short	0x0108
        /*0202*/ 	.byte	0x0c
	.zero		1


	//   ....[10]....
        /*0204*/ 	.word	0x000021f0
        /*0208*/ 	.word	0x000000ff
        /*020c*/ 	.word	0x0000a008
        /*0210*/ 	.short	0x0108
        /*0212*/ 	.byte	0x0c
	.zero		1


	//   ....[11]....
        /*0214*/ 	.word	0x00002200
        /*0218*/ 	.word	0x000000ff
        /*021c*/ 	.word	0x0000a018
        /*0220*/ 	.short	0x0108
        /*0222*/ 	.byte	0x0c
	.zero		1


	//   ....[12]....
        /*0224*/ 	.word	0x00002be0
        /*0228*/ 	.word	0x000000ff
        /*022c*/ 	.word	0x0000a000
        /*0230*/ 	.short	0x010a
        /*0232*/ 	.byte	0x0c
	.zero		1


	//   ....[13]....
        /*0234*/ 	.word	0x00002c10
        /*0238*/ 	.word	0x000000ff
        /*023c*/ 	.word	0x0000a010
        /*0240*/ 	.short	0x010a
        /*0242*/ 	.byte	0x0c
	.zero		1


	//   ....[14]....
        /*0244*/ 	.word	0x00002c40
        /*0248*/ 	.word	0x000000ff
        /*024c*/ 	.word	0x0000a000
        /*0250*/ 	.short	0x010a
        /*0252*/ 	.byte	0x12
	.zero		1


	//   ....[15]....
        /*0254*/ 	.word	0x00002c70
        /*0258*/ 	.word	0x000000ff
        /*025c*/ 	.word	0x0000a010
        /*0260*/ 	.short	0x010a
        /*0262*/ 	.byte	0x12
	.zero		1


	//----- nvinfo : EIATTR_NUM_MBARRIERS
	.align		4
.L_48:
        /*0264*/ 	.byte	0x03, 0x38
        /*0266*/ 	.short	0x0004


	//----- nvinfo : EIATTR_EXIT_INSTR_OFFSETS
	.align		4
        /*0268*/ 	.byte	0x04, 0x1c
        /*026a*/ 	.short	(.L_50 - .L_49)


	//   ....[0]....
.L_49:
        /*026c*/ 	.word	0x00002bd0


	//----- nvinfo : EIATTR_REQNTID
	.align		4
.L_50:
        /*0270*/ 	.byte	0x04, 0x10
        /*0272*/ 	.short	(.L_52 - .L_51)
.L_51:
        /*0274*/ 	.word	0x00000080
        /*0278*/ 	.word	0x00000001
        /*027c*/ 	.word	0x00000001


	//----- nvinfo : EIATTR_CRS_STACK_SIZE
	.align		4
.L_52:
        /*0280*/ 	.byte	0x04, 0x1e
        /*0282*/ 	.short	(.L_54 - .L_53)
.L_53:
        /*0284*/ 	.word	0x00000000


	//----- nvinfo : EIATTR_CBANK_PARAM_SIZE
	.align		4
.L_54:
        /*0288*/ 	.byte	0x03, 0x19
        /*028a*/ 	.short	0x0050


	//----- nvinfo : EIATTR_PARAM_CBANK
	.align		4
        /*028c*/ 	.byte	0x04, 0x0a
        /*028e*/ 	.short	(.L_56 - .L_55)
	.align		4
.L_55:
        /*0290*/ 	.word	index@(.nv.constant0.gluon_tcgen05)
        /*0294*/ 	.short	0x0380
        /*0296*/ 	.short	0x0050


	//----- nvinfo : EIATTR_SW_WAR
	.align		4
.L_56:
        /*0298*/ 	.byte	0x04, 0x36
        /*029a*/ 	.short	(.L_58 - .L_57)
.L_57:
        /*029c*/ 	.word	0x00000008
.L_58:


//--------------------- .nv.compat                --------------------------
	.section	.nv.compat,"",@"SHT_CUDA_COMPAT_INFO"
	.align	4
        /*0000*/ 	.byte	0x02, 0x02, 0x02, 0x00, 0x02, 0x05, 0x05, 0x00, 0x02, 0x03, 0x03, 0x00, 0x02, 0x06, 0x01, 0x00


//--------------------- .nv.callgraph             --------------------------
	.section	.nv.callgraph,"",@"SHT_CUDA_CALLGRAPH"
	.align	4
	.sectionentsize	8
	.align		4
        /*0000*/ 	.word	0x00000000
	.align		4
        /*0004*/ 	.word	0xffffffff
	.align		4
        /*0008*/ 	.word	0x00000000
	.align		4
        /*000c*/ 	.word	0xfffffffe
	.align		4
        /*0010*/ 	.word	0x00000000
	.align		4
        /*0014*/ 	.word	0xfffffffd
	.align		4
        /*0018*/ 	.word	0x00000000
	.align		4
        /*001c*/ 	.word	0xfffffffc


//--------------------- .text.gluon_tcgen05       --------------------------
	.section	.text.gluon_tcgen05,"ax",@progbits
	.align	128
        .global         gluon_tcgen05
        .type           gluon_tcgen05,@function
        .size           gluon_tcgen05,(.L_x_77 - gluon_tcgen05)
        .other          gluon_tcgen05,@"STO_CUDA_ENTRY STV_DEFAULT"
gluon_tcgen05:
.text.gluon_tcgen05:
[----:B------:R-:W1:Y:S01]  /*0000*/  LDC R1, c[0x0][0x37c] ;  /* 0x0000df00ff017b82 */ /* 0x000e620000000800 */
[----:B------:R-:W2:Y:S02]  /*0010*/  S2R R0, SR_TID.X ;  /* 0x0000000000007919 */ /* 0x000ea40000002100 */
[----:B--2---:R-:W-:-:S13]  /*0020*/  ISETP.GE.U32.AND P1, PT, R0, 0x20, PT ;  /* 0x000000200000780c */ /* 0x004fda0003f26070 */
[----:B------:R-:W-:Y:S05]  /*0030*/  @P1 BRA `(.L_x_0) ;  /* 0x0000000000b81947 */ /* 0x000fea0003800000 */
[----:B------:R-:W2:Y:S01]  /*0040*/  S2UR UR6, SR_CgaCtaId ;  /* 0x00000000000679c3 */ /* 0x000ea20000008800 */
[----:B------:R-:W-:Y:S01]  /*0050*/  NOP ;  /* 0x0000000000007918 */ /* 0x000fe20000000000 */
[----:B------:R-:W-:Y:S02]  /*0060*/  UMOV UR4, 0x40 ;  /* 0x0000004000047882 */ /* 0x000fe40000000000 */
[----:B--2---:R-:W-:-:S09]  /*0070*/  ULEA UR4, UR6, UR4, 0x18 ;  /* 0x0000000406047291 */ /* 0x004fd2000f8ec0ff */
[----:B------:R-:W2:Y:S01]  /*0080*/  LDS.U8 R2, [UR4] ;  /* 0x00000004ff027984 */ /* 0x000ea20008000000 */
[----:B------:R-:W-:Y:S02]  /*0090*/  UMOV UR4, 0x400 ;  /* 0x0000040000047882 */ /* 0x000fe40000000000 */
[----:B------:R-:W-:Y:S01]  /*00a0*/  ULEA UR4, UR6, UR4, 0x18 ;  /* 0x0000000406047291 */ /* 0x000fe2000f8ec0ff */
[----:B--2---:R-:W-:-:S13]  /*00b0*/  ISETP.NE.AND P0, PT, R2, RZ, PT ;  /* 0x000000ff0200720c */ /* 0x004fda0003f05270 */
[----:B------:R-:W-:Y:S05]  /*00c0*/  @P0 BRA `(.L_x_1) ;  /* 0x00000000007c0947 */ /* 0x000fea0003800000 */
[----:B------:R-:W-:-:S13]  /*00d0*/  ELECT P0, URZ, PT ;  /* 0x0000000000ff782f */ /* 0x000fda0003800000 */
[----:B------:R-:W-:Y:S05]  /*00e0*/  @!P0 BRA `(.L_x_2) ;  /* 0x0000000000848947 */ /* 0x000fea0003800000 */
[----:B------:R-:W-:Y:S01]  /*00f0*/  UMOV UR5, 0x8 ;  /* 0x0000000800057882 */ /* 0x000fe20000000000 */
[----:B------:R-:W-:Y:S02]  /*0100*/  IMAD.MOV.U32 R5, RZ, RZ, 0x1 ;  /* 0x00000001ff057424 */ /* 0x000fe400078e00ff */
[----:B------:R-:W-:Y:S02]  /*0110*/  IMAD.MOV.U32 R3, RZ, RZ, 0xff ;  /* 0x000000ffff037424 */ /* 0x000fe400078e00ff */
[----:B------:R-:W-:Y:S04]  /*0120*/  DEPBAR.LE SB2, 0x36 ;  /* 0x0000ad800000791a */ /* 0x000fe80000000000 */
[----:B------:R-:W2:Y:S02]  /*0130*/  UTCATOMSWS.FIND_AND_SET.ALIGN UP0, UR5, UR5 ;  /* 0x00000005000575e3 */ /* 0x000ea40008000800 */
[----:B--2---:R-:W-:-:S04]  /*0140*/  PLOP3.LUT P0, PT, PT, PT, UP0, 0x80, 0x8 ;  /* 0x000000000008781c */ /* 0x004fc80003f0f008 */
[----:B------:R-:W-:-:S04]  /*0150*/  SEL R2, RZ, 0xffffffff, !P0 ;  /* 0xffffffffff027807 */ /* 0x000fc80004000000 */
[----:B------:R-:W-:Y:S01]  /*0160*/  ISETP.NE.AND P0, PT, R2, RZ, PT ;  /* 0x000000ff0200720c */ /* 0x000fe20003f05270 */
[----:B------:R-:W-:-:S12]  /*0170*/  IMAD.U32 R2, RZ, RZ, UR5 ;  /* 0x00000005ff027e24 */ /* 0x000fd8000f8e00ff */
[----:B------:R-:W-:Y:S05]  /*0180*/  @P0 BRA `(.L_x_3) ;  /* 0x0000000000240947 */ /* 0x000fea0003800000 */
.L_x_4:
[----:B------:R-:W-:Y:S05]  /*0190*/  NANOSLEEP 0x64 ;  /* 0x000000640000795d */ /* 0x000fea0003800000 */
[----:B------:R-:W-:-:S05]  /*01a0*/  UMOV UR5, 0x8 ;  /* 0x0000000800057882 */ /* 0x000fca0000000000 */
[----:B------:R-:W-:Y:S04]  /*01b0*/  DEPBAR.LE SB2, 0x36 ;  /* 0x0000ad800000791a */ /* 0x000fe80000000000 */
[----:B------:R-:W2:Y:S02]  /*01c0*/  UTCATOMSWS.FIND_AND_SET.ALIGN UP0, UR5, UR5 ;  /* 0x00000005000575e3 */ /* 0x000ea40008000800 */
[----:B--2---:R-:W-:-:S04]  /*01d0*/  PLOP3.LUT P0, PT, PT, PT, UP0, 0x80, 0x8 ;  /* 0x000000000008781c */ /* 0x004fc80003f0f008 */
[----:B------:R-:W-:-:S04]  /*01e0*/  SEL R2, RZ, 0xffffffff, !P0 ;  /* 0xffffffffff027807 */ /* 0x000fc80004000000 */
[----:B------:R-:W-:Y:S01]  /*01f0*/  ISETP.NE.AND P0, PT, R2, RZ, PT ;  /* 0x000000ff0200720c */ /* 0x000fe20003f05270 */
[----:B------:R-:W-:-:S12]  /*0200*/  IMAD.U32 R2, RZ, RZ, UR5 ;  /* 0x00000005ff027e24 */ /* 0x000fd8000f8e00ff */
[----:B------:R-:W-:Y:S05]  /*0210*/  @!P0 BRA `(.L_x_4) ;  /* 0xfffffffc00dc8947 */ /* 0x000fea000383ffff */
.L_x_3:
[C---:B------:R-:W-:Y:S01]  /*0220*/  VIADD R4, R2.reuse, 0x10 ;  /* 0x0000001002047836 */ /* 0x040fe20000000000 */
[----:B------:R-:W-:Y:S01]  /*0230*/  UMOV UR5, 0x50 ;  /* 0x0000005000057882 */ /* 0x000fe20000000000 */
[----:B------:R-:W-:Y:S01]  /*0240*/  SHF.L.U32 R3, R3, R2, RZ ;  /* 0x0000000203037219 */ /* 0x000fe200000006ff */
[----:B------:R-:W-:Y:S01]  /*0250*/  ULEA UR5, UR6, UR5, 0x18 ;  /* 0x0000000506057291 */ /* 0x000fe2000f8ec0ff */
[----:B------:R-:W-:Y:S01]  /*0260*/  IMAD.SHL.U32 R2, R2, 0x20, RZ ;  /* 0x0000002002027824 */ /* 0x000fe200078e00ff */
[----:B------:R-:W-:-:S04]  /*0270*/  SHF.L.U32 R4, R5, R4, RZ ;  /* 0x0000000405047219 */ /* 0x000fc800000006ff */
[----:B------:R-:W-:-:S05]  /*0280*/  LOP3.LUT R3, R4, R3, RZ, 0xfc, !PT ;  /* 0x0000000304037212 */ /* 0x000fca00078efcff */
[----:B------:R2:W-:Y:S04]  /*0290*/  ATOMS.OR RZ, [UR5], R3 ;  /* 0x00000003ffff798c */ /* 0x0005e8000b000005 */
[----:B------:R2:W-:Y:S01]  /*02a0*/  STS [UR4], R2 ;  /* 0x00000002ff007988 */ /* 0x0005e20008000804 */
[----:B------:R-:W-:Y:S05]  /*02b0*/  BRA `(.L_x_2) ;  /* 0x0000000000107947 */ /* 0x000fea0003800000 */
.L_x_1:
[----:B------:R-:W-:Y:S01]  /*02c0*/  IMAD.MOV.U32 R3, RZ, RZ, -0x1 ;  /* 0xffffffffff037424 */ /* 0x000fe200078e00ff */
[----:B------:R-:W-:-:S04]  /*02d0*/  MOV R2, 0x300 ;  /* 0x0000030000027802 */ /* 0x000fc80000000f00 */
[----:B------:R2:W-:Y:S03]  /*02e0*/  STS [UR4], R3 ;  /* 0x00000003ff007988 */ /* 0x0005e60008000804 */
[----:B-12---:R-:W-:Y:S05]  /*02f0*/  CALL.REL.NOINC `($__internal_1_$__cuda_sm10x_tcgen05_guardrail_trap_phase_invalid_during_alloc) ;  /* 0x0000002800747944 */ /* 0x006fea0003c00000 */
.L_x_2:
[----:B------:R-:W-:Y:S05]  /*0300*/  WARPSYNC.ALL ;  /* 0x0000000000007948 */ /* 0x000fea0003800000 */
[----:B------:R-:W-:Y:S01]  /*0310*/  NOP ;  /* 0x0000000000007918 */ /* 0x000fe20000000000 */
.L_x_0:
[----:B------:R-:W3:Y:S08]  /*0320*/  S2UR UR4, SR_CgaCtaId ;  /* 0x00000000000479c3 */ /* 0x000ef00000008800 */
[----:B------:R-:W-:Y:S01]  /*0330*/  BAR.SYNC.DEFER_BLOCKING 0x0 ;  /* 0x0000000000007b1d */ /* 0x000fe20000010000 */
[----:B------:R-:W-:-:S05]  /*0340*/  LOP3.LUT R10, R0, 0x7f, RZ, 0xc0, !PT ;  /* 0x0000007f000a7812 */ /* 0x000fca00078ec0ff */
[----:B------:R-:W-:Y:S02]  /*0350*/  UMOV UR12, 0x400 ;  /* 0x00000400000c7882 */ /* 0x000fe40000000000 */
[----:B------:R-:W4:Y:S08]  /*0360*/  LDC R4, c[0x0][0x398] ;  /* 0x0000e600ff047b82 */ /* 0x000f300000000800 */
[----:B------:R-:W5:Y:S01]  /*0370*/  LDC R13, c[0x0][0x3a0] ;  /* 0x0000e800ff0d7b82 */ /* 0x000f620000000800 */
[----:B---3--:R-:W-:-:S07]  /*0380*/  ULEA UR12, UR4, UR12, 0x18 ;  /* 0x0000000c040c7291 */ /* 0x008fce000f8ec0ff */
[----:B------:R-:W3:Y:S02]  /*0390*/  S2UR UR16, SR_CTAID.Y ;  /* 0x00000000001079c3 */ /* 0x000ee40000002600 */
[----:B--2---:R-:W2:Y:S06]  /*03a0*/  LDS R3, [UR12] ;  /* 0x0000000cff037984 */ /* 0x004eac0008000800 */
[----:B------:R-:W-:Y:S06]  /*03b0*/  BAR.SYNC.DEFER_BLOCKING 0x0 ;  /* 0x0000000000007b1d */ /* 0x000fec0000010000 */
[----:B------:R-:W-:Y:S05]  /*03c0*/  @P1 BRA `(.L_x_5) ;  /* 0x0000000000181947 */ /* 0x000fea0003800000 */
[----:B------:R-:W-:Y:S01]  /*03d0*/  ELECT P0, URZ, PT ;  /* 0x0000000000ff782f */ /* 0x000fe20003800000 */
[----:B------:R-:W-:Y:S01]  /*03e0*/  IMAD.MOV.U32 R2, RZ, RZ, 0x1 ;  /* 0x00000001ff027424 */ /* 0x000fe200078e00ff */
[----:B------:R-:W-:Y:S01]  /*03f0*/  UMOV UR5, 0x40 ;  /* 0x0000004000057882 */ /* 0x000fe20000000000 */
[----:B------:R-:W-:Y:S01]  /*0400*/  UVIRTCOUNT.DEALLOC.SMPOOL 0x80 ;  /* 0x000000800000784c */ /* 0x000fe20000000000 */
[----:B------:R-:W-:-:S09]  /*0410*/  ULEA UR5, UR4, UR5, 0x18 ;  /* 0x0000000504057291 */ /* 0x000fd2000f8ec0ff */
[----:B------:R5:W-:Y:S03]  /*0420*/  @P0 STS.U8 [UR5], R2 ;  /* 0x00000002ff000988 */ /* 0x000be60008000005 */
.L_x_5:
[----:B------:R-:W5:Y:S01]  /*0430*/  S2UR UR4, SR_CTAID.Z ;  /* 0x00000000000479c3 */ /* 0x000f620000002700 */
[----:B------:R-:W4:Y:S01]  /*0440*/  LDCU UR5, c[0x0][0x370] ;  /* 0x00006e00ff0577ac */ /* 0x000f220008000800 */
[----:B------:R-:W-:Y:S01]  /*0450*/  ISETP.GE.U32.AND P0, PT, R10, 0x20, PT ;  /* 0x000000200a00780c */ /* 0x000fe20003f06070 */
[----:B----4-:R-:W-:Y:S01]  /*0460*/  VIADD R4, R4, 0xffffffff ;  /* 0xffffffff04047836 */ /* 0x010fe20000000000 */
[C---:B------:R-:W-:Y:S01]  /*0470*/  ISETP.NE.U32.AND P2, PT, R10.reuse, RZ, PT ;  /* 0x000000ff0a00720c */ /* 0x040fe20003f45070 */
[----:B------:R-:W5:Y:S01]  /*0480*/  LDCU UR6, c[0x0][0x374] ;  /* 0x00006e80ff0677ac */ /* 0x000f620008000800 */
[----:B------:R-:W-:Y:S01]  /*0490*/  LEA R11, R10, UR12, 0x2 ;  /* 0x0000000c0a0b7c11 */ /* 0x000fe2000f8e10ff */
[----:B-----5:R-:W-:Y:S01]  /*04a0*/  VIADD R12, R13, 0xffffffff ;  /* 0xffffffff0d0c7836 */ /* 0x020fe20000000000 */
[----:B------:R-:W4:Y:S01]  /*04b0*/  S2UR UR7, SR_CTAID.X ;  /* 0x00000000000779c3 */ /* 0x000f220000002500 */
[----:B------:R-:W5:Y:S01]  /*04c0*/  LDCU.64 UR14, c[0x0][0x3c0] ;  /* 0x00007800ff0e77ac */ /* 0x000f620008000a00 */
[----:B--2---:R-:W-:Y:S01]  /*04d0*/  R2UR UR24, R3 ;  /* 0x00000000031872ca */ /* 0x004fe200000e0000 */
[----:B------:R-:W-:Y:S04]  /*04e0*/  BSSY.RECONVERGENT B0, `(.L_x_6) ;  /* 0x0000011000007945 */ /* 0x000fe80003800200 */
[----:B------:R2:W-:Y:S01]  /*04f0*/  @!P0 STS [R11], RZ ;  /* 0x000000ff0b008388 */ /* 0x0005e20000000800 */
[----:B------:R-:W-:-:S03]  /*0500*/  NOP ;  /* 0x0000000000007918 */ /* 0x000fc60000000000 */
[----:B------:R2:W-:Y:S01]  /*0510*/  @!P2 STS [UR12+0x24], R4 ;  /* 0x00002404ff00a988 */ /* 0x0005e2000800080c */
[----:B---3--:R-:W-:-:S03]  /*0520*/  UIMAD UR4, UR4, UR6, UR16 ;  /* 0x00000006040472a4 */ /* 0x008fc6000f8e0210 */
[----:B------:R2:W-:Y:S01]  /*0530*/  @!P2 STS [UR12+0x20], R12 ;  /* 0x0000200cff00a988 */ /* 0x0005e2000800080c */
[----:B----4-:R-:W-:-:S04]  /*0540*/  UIMAD UR4, UR4, UR5, UR7 ;  /* 0x00000005040472a4 */ /* 0x010fc8000f8e0207 */
[----:B------:R-:W-:-:S04]  /*0550*/  UIMAD UR4, UR4, 0x180, URZ ;  /* 0x00000180040478a4 */ /* 0x000fc8000f8e02ff */
[----:B-----5:R-:W-:-:S04]  /*0560*/  UIADD3 UR20, UP0, UPT, UR4, UR14, URZ ;  /* 0x0000000e04147290 */ /* 0x020fc8000ff1e0ff */
[----:B------:R-:W-:Y:S01]  /*0570*/  ULEA.HI.X.SX32 UR21, UR4, UR15, 0x1, UP0 ;  /* 0x0000000f04157291 */ /* 0x000fe200080f0eff */
[----:B--2---:R-:W-:Y:S11]  /*0580*/  @P2 BRA `(.L_x_7) ;  /* 0x0000000000182947 */ /* 0x004ff60003800000 */
[----:B------:R-:W2:Y:S01]  /*0590*/  LDS R2, [UR12+0x8] ;  /* 0x0000080cff027984 */ /* 0x000ea20008000800 */
[----:B------:R-:W3:Y:S01]  /*05a0*/  LDC.64 R6, c[0x0][0x380] ;  /* 0x0000e000ff067b82 */ /* 0x000ee20000000a00 */
[----:B------:R-:W-:Y:S02]  /*05b0*/  IMAD.MOV.U32 R3, RZ, RZ, 0x70 ;  /* 0x00000070ff037424 */ /* 0x000fe400078e00ff */
[----:B---3--:R3:W-:Y:S03]  /*05c0*/  STS.64 [UR12], R6 ;  /* 0x00000006ff007988 */ /* 0x0087e60008000a0c */
[----:B--2---:R-:W-:-:S05]  /*05d0*/  LOP3.LUT R2, R2, 0x10, R3, 0xd8, !PT ;  /* 0x0000001002027812 */ /* 0x004fca00078ed803 */
[----:B------:R3:W-:Y:S02]  /*05e0*/  STS [UR12+0x8], R2 ;  /* 0x00000802ff007988 */ /* 0x0007e4000800080c */
.L_x_7:
[----:B------:R-:W-:Y:S05]  /*05f0*/  BSYNC.RECONVERGENT B0 ;  /* 0x0000000000007941 */ /* 0x000fea0003800200 */
.L_x_6:
[----:B------:R-:W-:Y:S04]  /*0600*/  BSSY.RECONVERGENT B0, `(.L_x_8) ;  /* 0x000000a000007945 */ /* 0x000fe80003800200 */
[----:B------:R-:W-:Y:S05]  /*0610*/  @P2 BRA `(.L_x_9) ;  /* 0x0000000000202947 */ /* 0x000fea0003800000 */
[----:B---3--:R-:W2:Y:S01]  /*0620*/  LDS R2, [UR12+0x34] ;  /* 0x0000340cff027984 */ /* 0x008ea20008000800 */
[----:B------:R-:W-:Y:S02]  /*0630*/  IMAD.MOV.U32 R3, RZ, RZ, 0x1f000000 ;  /* 0x1f000000ff037424 */ /* 0x000fe400078e00ff */
[----:B------:R-:W-:Y:S01]  /*0640*/  @!P2 IMAD.MOV.U32 R5, RZ, RZ, 0x3f ;  /* 0x0000003fff05a424 */ /* 0x000fe200078e00ff */
[----:B------:R-:W3:Y:S02]  /*0650*/  @!P2 LDS R6, [UR12+0x38] ;  /* 0x0000380cff06a984 */ /* 0x000ee40008000800 */
[----:B--2---:R-:W-:Y:S02]  /*0660*/  LOP3.LUT R2, R2, 0xff000000, R3, 0xb8, !PT ;  /* 0xff00000002027812 */ /* 0x004fe400078eb803 */
[----:B---3--:R-:W-:-:S03]  /*0670*/  @!P2 LOP3.LUT R3, R6, 0xff, R5, 0xb8, !PT ;  /* 0x000000ff0603a812 */ /* 0x008fc600078eb805 */
[----:B------:R2:W-:Y:S04]  /*0680*/  STS [UR12+0x34], R2 ;  /* 0x00003402ff007988 */ /* 0x0005e8000800080c */
[----:B------:R2:W-:Y:S02]  /*0690*/  @!P2 STS [UR12+0x38], R3 ;  /* 0x00003803ff00a988 */ /* 0x0005e4000800080c */
.L_x_9:
[----:B------:R-:W-:Y:S05]  /*06a0*/  BSYNC.RECONVERGENT B0 ;  /* 0x0000000000007941 */ /* 0x000fea0003800200 */
.L_x_8:
[----:B------:R-:W-:Y:S04]  /*06b0*/  BSSY.RECONVERGENT B0, `(.L_x_10) ;  /* 0x000000e000007945 */ /* 0x000fe80003800200 */
[----:B------:R-:W-:Y:S05]  /*06c0*/  @P2 BRA `(.L_x_11) ;  /* 0x0000000000302947 */ /* 0x000fea0003800000 */
[----:B--2---:R-:W2:Y:S01]  /*06d0*/  LDS R3, [UR12+0x34] ;  /* 0x0000340cff037984 */ /* 0x004ea20008000800 */
[----:B------:R-:W4:Y:S03]  /*06e0*/  LDC.64 R8, c[0x0][0x3a8] ;  /* 0x0000ea00ff087b82 */ /* 0x000f260000000a00 */
[----:B---3--:R-:W3:Y:S01]  /*06f0*/  LDS R2, [UR12+0x1c] ;  /* 0x00001c0cff027984 */ /* 0x008ee20008000800 */
[C---:B----4-:R-:W-:Y:S01]  /*0700*/  SHF.L.U64.HI R6, R8.reuse, 0x1, R9 ;  /* 0x0000000108067819 */ /* 0x050fe20000010209 */
[----:B------:R-:W-:-:S03]  /*0710*/  IMAD.SHL.U32 R5, R8, 0x2, RZ ;  /* 0x0000000208057824 */ /* 0x000fc600078e00ff */
[--C-:B------:R-:W-:Y:S02]  /*0720*/  SHF.R.U32.HI R7, RZ, 0x4, R6.reuse ;  /* 0x00000004ff077819 */ /* 0x100fe40000011606 */
[----:B------:R-:W-:-:S05]  /*0730*/  SHF.R.U64 R5, R5, 0x4, R6 ;  /* 0x0000000405057819 */ /* 0x000fca0000001206 */
[----:B------:R4:W-:Y:S01]  /*0740*/  STS [UR12+0xc], R5 ;  /* 0x00000c05ff007988 */ /* 0x0009e2000800080c */
[----:B--2---:R-:W-:Y:S02]  /*0750*/  LOP3.LUT R3, R3, 0x7, RZ, 0xb8, !PT ;  /* 0x0000000703037812 */ /* 0x004fe400078eb8ff */
[----:B---3--:R-:W-:-:S03]  /*0760*/  LOP3.LUT R2, R2, 0xf, R7, 0xb8, !PT ;  /* 0x0000000f02027812 */ /* 0x008fc600078eb807 */
[----:B------:R4:W-:Y:S04]  /*0770*/  STS [UR12+0x34], R3 ;  /* 0x00003403ff007988 */ /* 0x0009e8000800080c */
[----:B------:R4:W-:Y:S02]  /*0780*/  STS [UR12+0x1c], R2 ;  /* 0x00001c02ff007988 */ /* 0x0009e4000800080c */
.L_x_11:
[----:B------:R-:W-:Y:S05]  /*0790*/  BSYNC.RECONVERGENT B0 ;  /* 0x0000000000007941 */ /* 0x000fea0003800200 */
.L_x_10:
[----:B------:R-:W-:Y:S04]  /*07a0*/  BSSY.RECONVERGENT B1, `(.L_x_12) ;  /* 0x000001a000017945 */ /* 0x000fe80003800200 */
[----:B------:R-:W-:Y:S04]  /*07b0*/  BSSY.RELIABLE B0, `(.L_x_13) ;  /* 0x0000015000007945 */ /* 0x000fe80003800100 */
[----:B------:R-:W-:Y:S05]  /*07c0*/  @P2 BRA `(.L_x_14) ;  /* 0x0000000000202947 */ /* 0x000fea0003800000 */
[----:B--234-:R-:W2:Y:S02]  /*07d0*/  LDS R2, [UR12+0x34] ;  /* 0x0000340cff027984 */ /* 0x01cea40008000800 */
[----:B--2---:R-:W-:-:S05]  /*07e0*/  LOP3.LUT R2, R2, 0x38, RZ, 0xb8, !PT ;  /* 0x0000003802027812 */ /* 0x004fca00078eb8ff */
[----:B------:R2:W-:Y:S01]  /*07f0*/  STS [UR12+0x34], R2 ;  /* 0x00003402ff007988 */ /* 0x0005e2000800080c */
[----:B------:R-:W-:Y:S05]  /*0800*/  @P2 BRA `(.L_x_15) ;  /* 0x0000000000202947 */ /* 0x000fea0003800000 */
[----:B--2---:R-:W2:Y:S01]  /*0810*/  LDS R2, [UR12+0x8] ;  /* 0x0000080cff027984 */ /* 0x004ea20008000800 */
[----:B------:R-:W-:-:S05]  /*0820*/  IMAD.MOV.U32 R3, RZ, RZ, 0x780 ;  /* 0x00000780ff037424 */ /* 0x000fca00078e00ff */
[----:B--2---:R-:W-:-:S05]  /*0830*/  LOP3.LUT R2, R2, 0x500, R3, 0xd8, !PT ;  /* 0x0000050002027812 */ /* 0x004fca00078ed803 */
[----:B------:R5:W-:Y:S02]  /*0840*/  STS [UR12+0x8], R2 ;  /* 0x00000802ff007988 */ /* 0x000be4000800080c */
.L_x_14:
[----:B------:R-:W-:Y:S05]  /*0850*/  @P2 BRA `(.L_x_16) ;  /* 0x0000000000282947 */ /* 0x000fea0003800000 */
[----:B--2345:R-:W2:Y:S02]  /*0860*/  LDS R2, [UR12+0x8] ;  /* 0x0000080cff027984 */ /* 0x03cea40008000800 */
[----:B--2---:R-:W-:-:S05]  /*0870*/  LOP3.LUT R2, R2, 0x1800, RZ, 0xb8, !PT ;  /* 0x0000180002027812 */ /* 0x004fca00078eb8ff */
[----:B------:R3:W-:Y:S02]  /*0880*/  STS [UR12+0x8], R2 ;  /* 0x00000802ff007988 */ /* 0x0007e4000800080c */
.L_x_15:
[----:B------:R-:W-:Y:S05]  /*0890*/  @P2 BREAK.RELIABLE B0 ;  /* 0x0000000000002942 */ /* 0x000fea0003800100 */
[----:B------:R-:W-:Y:S05]  /*08a0*/  @P2 BRA `(.L_x_17) ;  /* 0x0000000000242947 */ /* 0x000fea0003800000 */
[----:B------:R-:W4:Y:S01]  /*08b0*/  LDS R3, [UR12+0x8] ;  /* 0x0000080cff037984 */ /* 0x000f220008000800 */
[----:B--23--:R-:W-:-:S05]  /*08c0*/  IMAD.MOV.U32 R2, RZ, RZ, 0x6000 ;  /* 0x00006000ff027424 */ /* 0x00cfca00078e00ff */
[----:B----4-:R-:W-:-:S04]  /*08d0*/  LOP3.LUT R2, R3, 0x4000, R2, 0xd8, !PT ;  /* 0x0000400003027812 */ /* 0x010fc800078ed802 */
[----:B------:R-:W-:-:S05]  /*08e0*/  LOP3.LUT R2, R2, 0x400000, RZ, 0xb8, !PT ;  /* 0x0040000002027812 */ /* 0x000fca00078eb8ff */
[----:B------:R2:W-:Y:S02]  /*08f0*/  STS [UR12+0x8], R2 ;  /* 0x00000802ff007988 */ /* 0x0005e4000800080c */
.L_x_16:
[----:B------:R-:W-:Y:S05]  /*0900*/  BSYNC.RELIABLE B0 ;  /* 0x0000000000007941 */ /* 0x000fea0003800100 */
.L_x_13:
[----:B--2345:R-:W2:Y:S02]  /*0910*/  @!P2 LDS R2, [UR12+0x8] ;  /* 0x0000080cff02a984 */ /* 0x03cea40008000800 */
[----:B--2---:R-:W-:-:S05]  /*0920*/  @!P2 LOP3.LUT R2, R2, 0x8000, RZ, 0xb8, !PT ;  /* 0x000080000202a812 */ /* 0x004fca00078eb8ff */
[----:B------:R4:W-:Y:S02]  /*0930*/  @!P2 STS [UR12+0x8], R2 ;  /* 0x00000802ff00a988 */ /* 0x0009e4000800080c */
.L_x_17:
[----:B------:R-:W-:Y:S05]  /*0940*/  BSYNC.RECONVERGENT B1 ;  /* 0x0000000000017941 */ /* 0x000fea0003800200 */
.L_x_12:
[----:B------:R-:W-:Y:S05]  /*0950*/  WARPSYNC.ALL ;  /* 0x0000000000007948 */ /* 0x000fea0003800000 */
[----:B------:R-:W-:Y:S01]  /*0960*/  NOP ;  /* 0x0000000000007918 */ /* 0x000fe20000000000 */
[----:B------:R-:W5:Y:S02]  /*0970*/  LDC R5, c[0x0][0x39c] ;  /* 0x0000e700ff057b82 */ /* 0x000f640000000800 */
[----:B-----5:R-:W-:Y:S01]  /*0980*/  VIADD R5, R5, 0xffffffff ;  /* 0xffffffff05057836 */ /* 0x020fe20000000000 */
[----:B------:R-:W-:Y:S06]  /*0990*/  @P0 BRA `(.L_x_18) ;  /* 0x0000000000300947 */ /* 0x000fec0003800000 */
[----:B--234-:R-:W2:Y:S01]  /*09a0*/  S2R R2, SR_LANEID ;  /* 0x0000000000027919 */ /* 0x01cea20000000000 */
[----:B------:R-:W-:Y:S05]  /*09b0*/  WARPSYNC.ALL ;  /* 0x0000000000007948 */ /* 0x000fea0003800000 */
[----:B------:R-:W-:Y:S01]  /*09c0*/  NOP ;  /* 0x0000000000007918 */ /* 0x000fe20000000000 */
[----:B--2---:R-:W-:-:S05]  /*09d0*/  IMAD.SHL.U32 R6, R2, 0x4, RZ ;  /* 0x0000000402067824 */ /* 0x004fca00078e00ff */
[----:B------:R-:W2:Y:S01]  /*09e0*/  LDS R7, [R6+UR12] ;  /* 0x0000000c06077984 */ /* 0x000ea20008000800 */
[----:B------:R-:W-:-:S05]  /*09f0*/  IADD3 R2, P3, PT, R6, UR20, RZ ;  /* 0x0000001406027c10 */ /* 0x000fca000ff7e0ff */
[----:B------:R-:W-:-:S05]  /*0a00*/  IMAD.X R3, RZ, RZ, UR21, P3 ;  /* 0x00000015ff037e24 */ /* 0x000fca00098e06ff */
[----:B--2---:R5:W2:Y:S01]  /*0a10*/  ATOMG.E.EXCH.STRONG.GPU PT, RZ, [R2], R7 ;  /* 0x0000000702ff73a8 */ /* 0x004aa200041ee100 */
[----:B------:R-:W-:-:S04]  /*0a20*/  DEPBAR {5,4,3,2,1,0} ;  /* 0x0000003f0000791a */ /* 0x000fc80000000000 */
[----:B------:R-:W3:Y:S02]  /*0a30*/  CCTL.E.C.LDCU.IV.DEEP [UR20] ;  /* 0x0000000014007540 */ /* 0x000ee40009c08000 */
[----:B---3--:R5:W-:Y:S01]  /*0a40*/  UTMACCTL.IV [UR20] ;  /* 0x00000000140079b9 */ /* 0x008be20008000000 */
[----:B------:R-:W-:Y:S01]  /*0a50*/  NOP ;  /* 0x0000000000007918 */ /* 0x000fe20000000000 */
.L_x_18:
[----:B------:R-:W-:Y:S05]  /*0a60*/  @P0 BRA `(.L_x_19) ;  /* 0x00000000000c0947 */ /* 0x000fea0003800000 */
[----:B------:R0:W-:Y:S01]  /*0a70*/  UTMACMDFLUSH ;  /* 0x00000000000079b7 */ /* 0x0001e20000000000 */
[----:B------:R-:W-:Y:S05]  /*0a80*/  @P0 BRA `(.L_x_19) ;  /* 0x0000000000040947 */ /* 0x000fea0003800000 */
[----:B------:R-:W-:-:S04]  /*0a90*/  DEPBAR.LE SB0, 0x0 ;  /* 0x000080000000791a */ /* 0x000fc80000000000 */
.L_x_19:
[----:B------:R-:W-:Y:S05]  /*0aa0*/  WARPSYNC.ALL ;  /* 0x0000000000007948 */ /* 0x000fea0003800000 */
[----:B------:R-:W-:Y:S01]  /*0ab0*/  NOP ;  /* 0x0000000000007918 */ /* 0x000fe20000000000 */
[----:B--2---:R-:W-:Y:S06]  /*0ac0*/  BAR.SYNC.DEFER_BLOCKING 0x0 ;  /* 0x0000000000007b1d */ /* 0x004fec0000010000 */
[----:B------:R-:W-:Y:S02]  /*0ad0*/  BSSY.RECONVERGENT B1, `(.L_x_20) ;  /* 0x000000b000017945 */ /* 0x000fe40003800200 */
[----:B------:R-:W-:Y:S06]  /*0ae0*/  BAR.SYNC.DEFER_BLOCKING 0x0 ;  /* 0x0000000000007b1d */ /* 0x000fec0000010000 */
[----:B------:R2:W-:Y:S01]  /*0af0*/  @!P0 STS [R11], RZ ;  /* 0x000000ff0b008388 */ /* 0x0005e20000000800 */
[----:B------:R-:W-:Y:S01]  /*0b00*/  NOP ;  /* 0x0000000000007918 */ /* 0x000fe20000000000 */
[----:B------:R-:W-:Y:S05]  /*0b10*/  @P2 BRA `(.L_x_21) ;  /* 0x0000000000182947 */ /* 0x000fea0003800000 */
[----:B---345:R-:W3:Y:S01]  /*0b20*/  LDS R2, [UR12+0x8] ;  /* 0x0000080cff027984 */ /* 0x038ee20008000800 */
[----:B------:R-:W4:Y:S01]  /*0b30*/  LDC.64 R6, c[0x0][0x388] ;  /* 0x0000e200ff067b82 */ /* 0x000f220000000a00 */
[----:B------:R-:W-:Y:S02]  /*0b40*/  IMAD.MOV.U32 R3, RZ, RZ, 0x70 ;  /* 0x00000070ff037424 */ /* 0x000fe400078e00ff */
[----:B----4-:R4:W-:Y:S03]  /*0b50*/  STS.64 [UR12], R6 ;  /* 0x00000006ff007988 */ /* 0x0109e60008000a0c */
[----:B---3--:R-:W-:-:S05]  /*0b60*/  LOP3.LUT R2, R2, 0x10, R3, 0xd8, !PT ;  /* 0x0000001002027812 */ /* 0x008fca00078ed803 */
[----:B------:R4:W-:Y:S02]  /*0b70*/  STS [UR12+0x8], R2 ;  /* 0x00000802ff007988 */ /* 0x0009e4000800080c */
.L_x_21:
[----:B-----5:R-:W-:Y:S05]  /*0b80*/  BSYNC.RECONVERGENT B1 ;  /* 0x0000000000017941 */ /* 0x020fea0003800200 */
.L_x_20:
[----:B------:R-:W-:Y:S04]  /*0b90*/  BSSY.RECONVERGENT B1, `(.L_x_22) ;  /* 0x000000a000017945 */ /* 0x000fe80003800200 */
[----:B------:R-:W-:Y:S05]  /*0ba0*/  @P2 BRA `(.L_x_23) ;  /* 0x0000000000202947 */ /* 0x000fea0003800000 */
[----:B---34-:R-:W3:Y:S01]  /*0bb0*/  LDS R2, [UR12+0x34] ;  /* 0x0000340cff027984 */ /* 0x018ee20008000800 */
[----:B------:R-:W-:Y:S02]  /*0bc0*/  IMAD.MOV.U32 R3, RZ, RZ, 0x3f000000 ;  /* 0x3f000000ff037424 */ /* 0x000fe400078e00ff */
[----:B------:R-:W-:Y:S01]  /*0bd0*/  @!P2 IMAD.MOV.U32 R6, RZ, RZ, 0x1f ;  /* 0x0000001fff06a424 */ /* 0x000fe200078e00ff */
[----:B------:R-:W4:Y:S02]  /*0be0*/  @!P2 LDS R7, [UR12+0x38] ;  /* 0x0000380cff07a984 */ /* 0x000f240008000800 */
[----:B---3--:R-:W-:Y:S02]  /*0bf0*/  LOP3.LUT R2, R2, 0xff000000, R3, 0xb8, !PT ;  /* 0xff00000002027812 */ /* 0x008fe400078eb803 */
[----:B----4-:R-:W-:-:S03]  /*0c00*/  @!P2 LOP3.LUT R3, R7, 0xff, R6, 0xb8, !PT ;  /* 0x000000ff0703a812 */ /* 0x010fc600078eb806 */
[----:B------:R5:W-:Y:S04]  /*0c10*/  STS [UR12+0x34], R2 ;  /* 0x00003402ff007988 */ /* 0x000be8000800080c */
[----:B------:R5:W-:Y:S02]  /*0c20*/  @!P2 STS [UR12+0x38], R3 ;  /* 0x00003803ff00a988 */ /* 0x000be4000800080c */
.L_x_23:
[----:B------:R-:W-:Y:S05]  /*0c30*/  BSYNC.RECONVERGENT B1 ;  /* 0x0000000000017941 */ /* 0x000fea0003800200 */
.L_x_22:
[----:B------:R-:W-:Y:S04]  /*0c40*/  BSSY.RECONVERGENT B1, `(.L_x_24) ;  /* 0x0000004000017945 */ /* 0x000fe80003800200 */
[----:B------:R-:W-:Y:S05]  /*0c50*/  @P2 BRA `(.L_x_25) ;  /* 0x0000000000082947 */ /* 0x000fea0003800000 */
[----:B------:R2:W-:Y:S04]  /*0c60*/  STS [UR12+0x24], R12 ;  /* 0x0000240cff007988 */ /* 0x0005e8000800080c */
[----:B------:R2:W-:Y:S02]  /*0c70*/  STS [UR12+0x20], R5 ;  /* 0x00002005ff007988 */ /* 0x0005e4000800080c */
.L_x_25:
[----:B------:R-:W-:Y:S05]  /*0c80*/  BSYNC.RECONVERGENT B1 ;  /* 0x0000000000017941 */ /* 0x000fea0003800200 */
.L_x_24:
[----:B------:R-:W-:Y:S04]  /*0c90*/  BSSY.RECONVERGENT B1, `(.L_x_26) ;  /* 0x000000e000017945 */ /* 0x000fe80003800200 */
[----:B------:R-:W-:Y:S05]  /*0ca0*/  @P2 BRA `(.L_x_27) ;  /* 0x0000000000302947 */ /* 0x000fea0003800000 */
[----:B-----5:R-:W5:Y:S01]  /*0cb0*/  LDS R3, [UR12+0x34] ;  /* 0x0000340cff037984 */ /* 0x020f620008000800 */
[----:B----4-:R-:W4:Y:S03]  /*0cc0*/  LDC.64 R6, c[0x0][0x3b0] ;  /* 0x0000ec00ff067b82 */ /* 0x010f260000000a00 */
[----:B---3--:R-:W3:Y:S01]  /*0cd0*/  LDS R2, [UR12+0x1c] ;  /* 0x00001c0cff027984 */ /* 0x008ee20008000800 */
[C---:B----4-:R-:W-:Y:S01]  /*0ce0*/  SHF.L.U64.HI R7, R6.reuse, 0x1, R7 ;  /* 0x0000000106077819 */ /* 0x050fe20000010207 */
[----:B------:R-:W-:-:S03]  /*0cf0*/  IMAD.SHL.U32 R6, R6, 0x2, RZ ;  /* 0x0000000206067824 */ /* 0x000fc600078e00ff */
[--C-:B------:R-:W-:Y:S02]  /*0d00*/  SHF.R.U32.HI R9, RZ, 0x4, R7.reuse ;  /* 0x00000004ff097819 */ /* 0x100fe40000011607 */
[----:B------:R-:W-:-:S05]  /*0d10*/  SHF.R.U64 R6, R6, 0x4, R7 ;  /* 0x0000000406067819 */ /* 0x000fca0000001207 */
[----:B------:R4:W-:Y:S01]  /*0d20*/  STS [UR12+0xc], R6 ;  /* 0x00000c06ff007988 */ /* 0x0009e2000800080c */
[----:B-----5:R-:W-:Y:S02]  /*0d30*/  LOP3.LUT R3, R3, 0x7, RZ, 0xb8, !PT ;  /* 0x0000000703037812 */ /* 0x020fe400078eb8ff */
[----:B---3--:R-:W-:-:S03]  /*0d40*/  LOP3.LUT R2, R2, 0xf, R9, 0xb8, !PT ;  /* 0x0000000f02027812 */ /* 0x008fc600078eb809 */
[----:B------:R4:W-:Y:S04]  /*0d50*/  STS [UR12+0x34], R3 ;  /* 0x00003403ff007988 */ /* 0x0009e8000800080c */
[----:B------:R4:W-:Y:S02]  /*0d60*/  STS [UR12+0x1c], R2 ;  /* 0x00001c02ff007988 */ /* 0x0009e4000800080c */
.L_x_27:
[----:B------:R-:W-:Y:S05]  /*0d70*/  BSYNC.RECONVERGENT B1 ;  /* 0x0000000000017941 */ /* 0x000fea0003800200 */
.L_x_26:
[----:B------:R-:W-:Y:S04]  /*0d80*/  BSSY.RECONVERGENT B2, `(.L_x_28) ;  /* 0x000001a000027945 */ /* 0x000fe80003800200 */
[----:B------:R-:W-:Y:S04]  /*0d90*/  BSSY.RELIABLE B1, `(.L_x_29) ;  /* 0x0000015000017945 */ /* 0x000fe80003800100 */
[----:B------:R-:W-:Y:S05]  /*0da0*/  @P2 BRA `(.L_x_30) ;  /* 0x0000000000202947 */ /* 0x000fea0003800000 */
[----:B---345:R-:W3:Y:S02]  /*0db0*/  LDS R2, [UR12+0x34] ;  /* 0x0000340cff027984 */ /* 0x038ee40008000800 */
[----:B---3--:R-:W-:-:S05]  /*0dc0*/  LOP3.LUT R2, R2, 0x38, RZ, 0xb8, !PT ;  /* 0x0000003802027812 */ /* 0x008fca00078eb8ff */
[----:B------:R3:W-:Y:S01]  /*0dd0*/  STS [UR12+0x34], R2 ;  /* 0x00003402ff007988 */ /* 0x0007e2000800080c */
[----:B------:R-:W-:Y:S05]  /*0de0*/  @P2 BRA `(.L_x_31) ;  /* 0x0000000000202947 */ /* 0x000fea0003800000 */
[----:B---3--:R-:W3:Y:S01]  /*0df0*/  LDS R2, [UR12+0x8] ;  /* 0x0000080cff027984 */ /* 0x008ee20008000800 */
[----:B------:R-:W-:-:S05]  /*0e00*/  IMAD.MOV.U32 R3, RZ, RZ, 0x780 ;  /* 0x00000780ff037424 */ /* 0x000fca00078e00ff */
[----:B---3--:R-:W-:-:S05]  /*0e10*/  LOP3.LUT R2, R2, 0x500, R3, 0xd8, !PT ;  /* 0x0000050002027812 */ /* 0x008fca00078ed803 */
[----:B------:R3:W-:Y:S02]  /*0e20*/  STS [UR12+0x8], R2 ;  /* 0x00000802ff007988 */ /* 0x0007e4000800080c */
.L_x_30:
[----:B------:R-:W-:Y:S05]  /*0e30*/  @P2 BRA `(.L_x_32) ;  /* 0x0000000000282947 */ /* 0x000fea0003800000 */
[----:B---345:R-:W3:Y:S02]  /*0e40*/  LDS R2, [UR12+0x8] ;  /* 0x0000080cff027984 */ /* 0x038ee40008000800 */
[----:B---3--:R-:W-:-:S05]  /*0e50*/  LOP3.LUT R2, R2, 0x1800, RZ, 0xb8, !PT ;  /* 0x0000180002027812 */ /* 0x008fca00078eb8ff */
[----:B------:R4:W-:Y:S02]  /*0e60*/  STS [UR12+0x8], R2 ;  /* 0x00000802ff007988 */ /* 0x0009e4000800080c */
.L_x_31:
[----:B------:R-:W-:Y:S05]  /*0e70*/  @P2 BREAK.RELIABLE B1 ;  /* 0x0000000000012942 */ /* 0x000fea0003800100 */
[----:B------:R-:W-:Y:S05]  /*0e80*/  @P2 BRA `(.L_x_33) ;  /* 0x0000000000242947 */ /* 0x000fea0003800000 */
[----:B---34-:R-:W3:Y:S01]  /*0e90*/  LDS R2, [UR12+0x8] ;  /* 0x0000080cff027984 */ /* 0x018ee20008000800 */
[----:B------:R-:W-:-:S05]  /*0ea0*/  IMAD.MOV.U32 R3, RZ, RZ, 0x6000 ;  /* 0x00006000ff037424 */ /* 0x000fca00078e00ff */
[----:B---3--:R-:W-:-:S04]  /*0eb0*/  LOP3.LUT R2, R2, 0x6000, R3, 0xd8, !PT ;  /* 0x0000600002027812 */ /* 0x008fc800078ed803 */
[----:B------:R-:W-:-:S05]  /*0ec0*/  LOP3.LUT R2, R2, 0x400000, RZ, 0xb8, !PT ;  /* 0x0040000002027812 */ /* 0x000fca00078eb8ff */
[----:B------:R3:W-:Y:S02]  /*0ed0*/  STS [UR12+0x8], R2 ;  /* 0x00000802ff007988 */ /* 0x0007e4000800080c */
.L_x_32:
[----:B------:R-:W-:Y:S05]  /*0ee0*/  BSYNC.RELIABLE B1 ;  /* 0x0000000000017941 */ /* 0x000fea0003800100 */
.L_x_29:
[----:B---345:R-:W3:Y:S02]  /*0ef0*/  @!P2 LDS R2, [UR12+0x8] ;  /* 0x0000080cff02a984 */ /* 0x038ee40008000800 */
[----:B---3--:R-:W-:-:S05]  /*0f00*/  @!P2 LOP3.LUT R2, R2, 0x8000, RZ, 0xb8, !PT ;  /* 0x000080000202a812 */ /* 0x008fca00078eb8ff */
[----:B------:R5:W-:Y:S02]  /*0f10*/  @!P2 STS [UR12+0x8], R2 ;  /* 0x00000802ff00a988 */ /* 0x000be4000800080c */
.L_x_33:
[----:B------:R-:W-:Y:S05]  /*0f20*/  BSYNC.RECONVERGENT B2 ;  /* 0x0000000000027941 */ /* 0x000fea0003800200 */
.L_x_28:
[----:B------:R-:W-:Y:S05]  /*0f30*/  WARPSYNC.ALL ;  /* 0x0000000000007948 */ /* 0x000fea0003800000 */
[----:B------:R-:W-:Y:S01]  /*0f40*/  NOP ;  /* 0x0000000000007918 */ /* 0x000fe20000000000 */
[----:B------:R-:W-:-:S04]  /*0f50*/  UIADD3 UR5, UPT, UPT, UR4, 0x80, URZ ;  /* 0x0000008004057890 */ /* 0x000fc8000fffe0ff */
[----:B------:R-:W-:-:S04]  /*0f60*/  UIADD3 UR22, UP0, UPT, UR5, UR14, URZ ;  /* 0x0000000e05167290 */ /* 0x000fc8000ff1e0ff */
[----:B------:R-:W-:Y:S01]  /*0f70*/  ULEA.HI.X.SX32 UR23, UR5, UR15, 0x1, UP0 ;  /* 0x0000000f05177291 */ /* 0x000fe200080f0eff */
[----:B------:R-:W-:Y:S11]  /*0f80*/  @P0 BRA `(.L_x_34) ;  /* 0x0000000000300947 */ /* 0x000ff60003800000 */
[----:B---345:R-:W3:Y:S01]  /*0f90*/  S2R R2, SR_LANEID ;  /* 0x0000000000027919 */ /* 0x038ee20000000000 */
[----:B------:R-:W-:Y:S05]  /*0fa0*/  WARPSYNC.ALL ;  /* 0x0000000000007948 */ /* 0x000fea0003800000 */
[----:B------:R-:W-:Y:S01]  /*0fb0*/  NOP ;  /* 0x0000000000007918 */ /* 0x000fe20000000000 */
[----:B---3--:R-:W-:-:S05]  /*0fc0*/  IMAD.SHL.U32 R6, R2, 0x4, RZ ;  /* 0x0000000402067824 */ /* 0x008fca00078e00ff */
[----:B------:R-:W3:Y:S01]  /*0fd0*/  LDS R7, [R6+UR12] ;  /* 0x0000000c06077984 */ /* 0x000ee20008000800 */
[----:B------:R-:W-:-:S05]  /*0fe0*/  IADD3 R2, P3, PT, R6, UR22, RZ ;  /* 0x0000001606027c10 */ /* 0x000fca000ff7e0ff */
[----:B------:R-:W-:-:S05]  /*0ff0*/  IMAD.X R3, RZ, RZ, UR23, P3 ;  /* 0x00000017ff037e24 */ /* 0x000fca00098e06ff */
[----:B---3--:R3:W4:Y:S01]  /*1000*/  ATOMG.E.EXCH.STRONG.GPU PT, RZ, [R2], R7 ;  /* 0x0000000702ff73a8 */ /* 0x00872200041ee100 */
[----:B------:R-:W-:-:S04]  /*1010*/  DEPBAR {5,4,3,2,1,0} ;  /* 0x0000003f0000791a */ /* 0x000fc80000000000 */
[----:B------:R-:W5:Y:S02]  /*1020*/  CCTL.E.C.LDCU.IV.DEEP [UR22] ;  /* 0x0000000016007540 */ /* 0x000f640009c08000 */
[----:B-----5:R3:W-:Y:S01]  /*1030*/  UTMACCTL.IV [UR22] ;  /* 0x00000000160079b9 */ /* 0x0207e20008000000 */
[----:B------:R-:W-:Y:S01]  /*1040*/  NOP ;  /* 0x0000000000007918 */ /* 0x000fe20000000000 */
.L_x_34:
[----:B------:R-:W-:Y:S05]  /*1050*/  @P0 BRA `(.L_x_35) ;  /* 0x00000000000c0947 */ /* 0x000fea0003800000 */
[----:B------:R0:W-:Y:S01]  /*1060*/  UTMACMDFLUSH ;  /* 0x00000000000079b7 */ /* 0x0001e20000000000 */
[----:B------:R-:W-:Y:S05]  /*1070*/  @P0 BRA `(.L_x_35) ;  /* 0x0000000000040947 */ /* 0x000fea0003800000 */
[----:B------:R-:W-:-:S04]  /*1080*/  DEPBAR.LE SB0, 0x0 ;  /* 0x000080000000791a */ /* 0x000fc80000000000 */
.L_x_35:
[----:B------:R-:W-:Y:S05]  /*1090*/  WARPSYNC.ALL ;  /* 0x0000000000007948 */ /* 0x000fea0003800000 */
[----:B------:R-:W-:Y:S01]  /*10a0*/  NOP ;  /* 0x0000000000007918 */ /* 0x000fe20000000000 */
[----:B----4-:R-:W-:Y:S06]  /*10b0*/  BAR.SYNC.DEFER_BLOCKING 0x0 ;  /* 0x0000000000007b1d */ /* 0x010fec0000010000 */
[----:B------:R-:W-:Y:S02]  /*10c0*/  BSSY.RECONVERGENT B2, `(.L_x_36) ;  /* 0x000000b000027945 */ /* 0x000fe40003800200 */
[----:B------:R-:W-:Y:S06]  /*10d0*/  BAR.SYNC.DEFER_BLOCKING 0x0 ;  /* 0x0000000000007b1d */ /* 0x000fec0000010000 */
[----:B------:R4:W-:Y:S01]  /*10e0*/  @!P0 STS [R11], RZ ;  /* 0x000000ff0b008388 */ /* 0x0009e20000000800 */
[----:B------:R-:W-:Y:S01]  /*10f0*/  NOP ;  /* 0x0000000000007918 */ /* 0x000fe20000000000 */
[----:B------:R-:W-:Y:S05]  /*1100*/  @P2 BRA `(.L_x_37) ;  /* 0x0000000000182947 */ /* 0x000fea0003800000 */
[----:B---3-5:R-:W3:Y:S01]  /*1110*/  LDS R2, [UR12+0x8] ;  /* 0x0000080cff027984 */ /* 0x028ee20008000800 */
[----:B------:R-:W5:Y:S01]  /*1120*/  LDC.64 R6, c[0x0][0x390] ;  /* 0x0000e400ff067b82 */ /* 0x000f620000000a00 */
[----:B------:R-:W-:Y:S02]  /*1130*/  IMAD.MOV.U32 R3, RZ, RZ, 0x70 ;  /* 0x00000070ff037424 */ /* 0x000fe400078e00ff */
[----:B-----5:R5:W-:Y:S03]  /*1140*/  STS.64 [UR12], R6 ;  /* 0x00000006ff007988 */ /* 0x020be60008000a0c */
[----:B---3--:R-:W-:-:S05]  /*1150*/  LOP3.LUT R2, R2, 0x10, R3, 0xd8, !PT ;  /* 0x0000001002027812 */ /* 0x008fca00078ed803 */
[----:B------:R5:W-:Y:S02]  /*1160*/  STS [UR12+0x8], R2 ;  /* 0x00000802ff007988 */ /* 0x000be4000800080c */
.L_x_37:
[----:B---3--:R-:W-:Y:S05]  /*1170*/  BSYNC.RECONVERGENT B2 ;  /* 0x0000000000027941 */ /* 0x008fea0003800200 */
.L_x_36:
[----:B------:R-:W-:Y:S04]  /*1180*/  BSSY.RECONVERGENT B3, `(.L_x_38) ;  /* 0x0000011000037945 */ /* 0x000fe80003800200 */
[----:B------:R-:W-:Y:S04]  /*1190*/  BSSY.RELIABLE B2, `(.L_x_39) ;  /* 0x000000e000027945 */ /* 0x000fe80003800100 */
[----:B------:R-:W-:Y:S05]  /*11a0*/  @P2 BRA `(.L_x_40) ;  /* 0x0000000000242947 */ /* 0x000fea0003800000 */
[----:B-----5:R-:W3:Y:S01]  /*11b0*/  LDS R2, [UR12+0x34] ;  /* 0x0000340cff027984 */ /* 0x020ee20008000800 */
[----:B------:R-:W-:-:S05]  /*11c0*/  IMAD.MOV.U32 R3, RZ, RZ, 0x3f000000 ;  /* 0x3f000000ff037424 */ /* 0x000fca00078e00ff */
[----:B---3--:R-:W-:-:S05]  /*11d0*/  LOP3.LUT R2, R2, 0xff000000, R3, 0xb8, !PT ;  /* 0xff00000002027812 */ /* 0x008fca00078eb803 */
[----:B------:R3:W-:Y:S01]  /*11e0*/  STS [UR12+0x34], R2 ;  /* 0x00003402ff007988 */ /* 0x0007e2000800080c */
[----:B------:R-:W-:Y:S05]  /*11f0*/  @P2 BRA `(.L_x_41) ;  /* 0x00000000001c2947 */ /* 0x000fea0003800000 */
[----:B---3--:R-:W3:Y:S01]  /*1200*/  LDS R2, [UR12+0x38] ;  /* 0x0000380cff027984 */ /* 0x008ee20008000800 */
[----:B------:R-:W-:-:S05]  /*1210*/  IMAD.MOV.U32 R3, RZ, RZ, 0x3f ;  /* 0x0000003fff037424 */ /* 0x000fca00078e00ff */
[----:B---3--:R-:W-:-:S05]  /*1220*/  LOP3.LUT R2, R2, 0xff, R3, 0xb8, !PT ;  /* 0x000000ff02027812 */ /* 0x008fca00078eb803 */
[----:B------:R3:W-:Y:S02]  /*1230*/  STS [UR12+0x38], R2 ;  /* 0x00003802ff007988 */ /* 0x0007e4000800080c */
.L_x_40:
[----:B------:R-:W-:Y:S05]  /*1240*/  @P2 BREAK.RELIABLE B2 ;  /* 0x0000000000022942 */ /* 0x000fea0003800100 */
[----:B------:R-:W-:Y:S05]  /*1250*/  @P2 BRA `(.L_x_42) ;  /* 0x00000000000c2947 */ /* 0x000fea0003800000 */
[----:B------:R2:W-:Y:S02]  /*1260*/  STS [UR12+0x20], R5 ;  /* 0x00002005ff007988 */ /* 0x0005e4000800080c */
.L_x_41:
[----:B------:R-:W-:Y:S05]  /*1270*/  BSYNC.RELIABLE B2 ;  /* 0x0000000000027941 */ /* 0x000fea0003800100 */
.L_x_39:
[----:B------:R2:W-:Y:S02]  /*1280*/  @!P2 STS [UR12+0x24], R4 ;  /* 0x00002404ff00a988 */ /* 0x0005e4000800080c */
.L_x_42:
[----:B------:R-:W-:Y:S05]  /*1290*/  BSYNC.RECONVERGENT B3 ;  /* 0x0000000000037941 */ /* 0x000fea0003800200 */
.L_x_38:
[----:B------:R-:W-:Y:S05]  /*12a0*/  WARPSYNC.ALL ;  /* 0x0000000000007948 */ /* 0x000fea0003800000 */
[----:B------:R-:W-:Y:S01]  /*12b0*/  NOP ;  /* 0x0000000000007918 */ /* 0x000fe20000000000 */
[----:B------:R-:W-:Y:S04]  /*12c0*/  BSSY.RECONVERGENT B3, `(.L_x_43) ;  /* 0x000000e000037945 */ /* 0x000fe80003800200 */
[----:B------:R-:W-:Y:S05]  /*12d0*/  @P2 BRA `(.L_x_44) ;  /* 0x0000000000302947 */ /* 0x000fea0003800000 */
[----:B------:R-:W2:Y:S02]  /*12e0*/  LDS R3, [UR12+0x34] ;  /* 0x0000340cff037984 */ /* 0x000ea40008000800 */
[----:B--2---:R-:W2:Y:S02]  /*12f0*/  LDC.64 R4, c[0x0][0x3b8] ;  /* 0x0000ee00ff047b82 */ /* 0x004ea40000000a00 */
[----:B---3-5:R-:W3:Y:S01]  /*1300*/  LDS R2, [UR12+0x1c] ;  /* 0x00001c0cff027984 */ /* 0x028ee20008000800 */
[C---:B--2---:R-:W-:Y:S01]  /*1310*/  SHF.L.U64.HI R5, R4.reuse, 0x1, R5 ;  /* 0x0000000104057819 */ /* 0x044fe20000010205 */
[----:B------:R-:W-:-:S03]  /*1320*/  IMAD.SHL.U32 R4, R4, 0x2, RZ ;  /* 0x0000000204047824 */ /* 0x000fc600078e00ff */
[--C-:B------:R-:W-:Y:S02]  /*1330*/  SHF.R.U32.HI R7, RZ, 0x4, R5.reuse ;  /* 0x00000004ff077819 */ /* 0x100fe40000011605 */
[----:B------:R-:W-:-:S05]  /*1340*/  SHF.R.U64 R4, R4, 0x4, R5 ;  /* 0x0000000404047819 */ /* 0x000fca0000001205 */
[----:B------:R2:W-:Y:S01]  /*1350*/  STS [UR12+0xc], R4 ;  /* 0x00000c04ff007988 */ /* 0x0005e2000800080c */
[----:B------:R-:W-:Y:S02]  /*1360*/  LOP3.LUT R3, R3, 0x7, RZ, 0xb8, !PT ;  /* 0x0000000703037812 */ /* 0x000fe400078eb8ff */
[----:B---3--:R-:W-:-:S03]  /*1370*/  LOP3.LUT R2, R2, 0xf, R7, 0xb8, !PT ;  /* 0x0000000f02027812 */ /* 0x008fc600078eb807 */
[----:B------:R2:W-:Y:S04]  /*1380*/  STS [UR12+0x34], R3 ;  /* 0x00003403ff007988 */ /* 0x0005e8000800080c */
[----:B------:R2:W-:Y:S02]  /*1390*/  STS [UR12+0x1c], R2 ;  /* 0x00001c02ff007988 */ /* 0x0005e4000800080c */
.L_x_44:
[----:B------:R-:W-:Y:S05]  /*13a0*/  BSYNC.RECONVERGENT B3 ;  /* 0x0000000000037941 */ /* 0x000fea0003800200 */
.L_x_43:
[----:B------:R-:W-:Y:S04]  /*13b0*/  BSSY.RECONVERGENT B4, `(.L_x_45) ;  /* 0x000001a000047945 */ /* 0x000fe80003800200 */
[----:B------:R-:W-:Y:S04]  /*13c0*/  BSSY.RELIABLE B3, `(.L_x_46) ;  /* 0x0000015000037945 */ /* 0x000fe80003800100 */
[----:B------:R-:W-:Y:S05]  /*13d0*/  @P2 BRA `(.L_x_47) ;  /* 0x0000000000202947 */ /* 0x000fea0003800000 */
[----:B--23-5:R-:W2:Y:S02]  /*13e0*/  LDS R2, [UR12+0x34] ;  /* 0x0000340cff027984 */ /* 0x02cea40008000800 */
[----:B--2---:R-:W-:-:S05]  /*13f0*/  LOP3.LUT R2, R2, 0x38, RZ, 0xb8, !PT ;  /* 0x0000003802027812 */ /* 0x004fca00078eb8ff */
[----:B------:R2:W-:Y:S01]  /*1400*/  STS [UR12+0x34], R2 ;  /* 0x00003402ff007988 */ /* 0x0005e2000800080c */
[----:B------:R-:W-:Y:S05]  /*1410*/  @P2 BRA `(.L_x_48) ;  /* 0x0000000000202947 */ /* 0x000fea0003800000 */
[----:B--2---:R-:W2:Y:S01]  /*1420*/  LDS R2, [UR12+0x8] ;  /* 0x0000080cff027984 */ /* 0x004ea20008000800 */
[----:B------:R-:W-:-:S05]  /*1430*/  IMAD.MOV.U32 R3, RZ, RZ, 0x780 ;  /* 0x00000780ff037424 */ /* 0x000fca00078e00ff */
[----:B--2---:R-:W-:-:S05]  /*1440*/  LOP3.LUT R2, R2, 0x500, R3, 0xd8, !PT ;  /* 0x0000050002027812 */ /* 0x004fca00078ed803 */
[----:B------:R2:W-:Y:S02]  /*1450*/  STS [UR12+0x8], R2 ;  /* 0x00000802ff007988 */ /* 0x0005e4000800080c */
.L_x_47:
[----:B------:R-:W-:Y:S05]  /*1460*/  @P2 BRA `(.L_x_49) ;  /* 0x0000000000282947 */ /* 0x000fea0003800000 */
[----:B--23-5:R-:W2:Y:S02]  /*1470*/  LDS R2, [UR12+0x8] ;  /* 0x0000080cff027984 */ /* 0x02cea40008000800 */
[----:B--2---:R-:W-:-:S05]  /*1480*/  LOP3.LUT R2, R2, 0x1800, RZ, 0xb8, !PT ;  /* 0x0000180002027812 */ /* 0x004fca00078eb8ff */
[----:B------:R3:W-:Y:S02]  /*1490*/  STS [UR12+0x8], R2 ;  /* 0x00000802ff007988 */ /* 0x0007e4000800080c */
.L_x_48:
[----:B------:R-:W-:Y:S05]  /*14a0*/  @P2 BREAK.RELIABLE B3 ;  /* 0x0000000000032942 */ /* 0x000fea0003800100 */
[----:B------:R-:W-:Y:S05]  /*14b0*/  @P2 BRA `(.L_x_50) ;  /* 0x0000000000242947 */ /* 0x000fea0003800000 */
[----:B--23--:R-:W2:Y:S01]  /*14c0*/  LDS R2, [UR12+0x8] ;  /* 0x0000080cff027984 */ /* 0x00cea20008000800 */
[----:B------:R-:W-:-:S05]  /*14d0*/  IMAD.MOV.U32 R3, RZ, RZ, 0x6000 ;  /* 0x00006000ff037424 */ /* 0x000fca00078e00ff */
[----:B--2---:R-:W-:-:S04]  /*14e0*/  LOP3.LUT R2, R2, 0x6000, R3, 0xd8, !PT ;  /* 0x0000600002027812 */ /* 0x004fc800078ed803 */
[----:B------:R-:W-:-:S05]  /*14f0*/  LOP3.LUT R2, R2, 0x400000, RZ, 0xb8, !PT ;  /* 0x0040000002027812 */ /* 0x000fca00078eb8ff */
[----:B------:R2:W-:Y:S02]  /*1500*/  STS [UR12+0x8], R2 ;  /* 0x00000802ff007988 */ /* 0x0005e4000800080c */
.L_x_49:
[----:B------:R-:W-:Y:S05]  /*1510*/  BSYNC.RELIABLE B3 ;  /* 0x0000000000037941 */ /* 0x000fea0003800100 */
.L_x_46:
[----:B--23-5:R-:W2:Y:S02]  /*1520*/  @!P2 LDS R2, [UR12+0x8] ;  /* 0x0000080cff02a984 */ /* 0x02cea40008000800 */
[----:B--2---:R-:W-:-:S05]  /*1530*/  @!P2 LOP3.LUT R2, R2, 0x8000, RZ, 0xb8, !PT ;  /* 0x000080000202a812 */ /* 0x004fca00078eb8ff */
[----:B------:R5:W-:Y:S02]  /*1540*/  @!P2 STS [UR12+0x8], R2 ;  /* 0x00000802ff00a988 */ /* 0x000be4000800080c */
.L_x_50:
[----:B------:R-:W-:Y:S05]  /*1550*/  BSYNC.RECONVERGENT B4 ;  /* 0x0000000000047941 */ /* 0x000fea0003800200 */
.L_x_45:
[----:B------:R-:W-:Y:S05]  /*1560*/  WARPSYNC.ALL ;  /* 0x0000000000007948 */ /* 0x000fea0003800000 */
[----:B------:R-:W-:Y:S01]  /*1570*/  NOP ;  /* 0x0000000000007918 */ /* 0x000fe20000000000 */
[----:B------:R-:W-:-:S04]  /*1580*/  UIADD3 UR4, UPT, UPT, UR4, 0x100, URZ ;  /* 0x0000010004047890 */ /* 0x000fc8000fffe0ff */
[----:B------:R-:W-:-:S04]  /*1590*/  UIADD3 UR14, UP0, UPT, UR4, UR14, URZ ;  /* 0x0000000e040e7290 */ /* 0x000fc8000ff1e0ff */
[----:B------:R-:W-:Y:S01]  /*15a0*/  ULEA.HI.X.SX32 UR15, UR4, UR15, 0x1, UP0 ;  /* 0x0000000f040f7291 */ /* 0x000fe200080f0eff */
[----:B------:R-:W-:Y:S11]  /*15b0*/  @P0 BRA `(.L_x_51) ;  /* 0x0000000000300947 */ /* 0x000ff60003800000 */
[----:B--23-5:R-:W2:Y:S01]  /*15c0*/  S2R R2, SR_LANEID ;  /* 0x0000000000027919 */ /* 0x02cea20000000000 */
[----:B------:R-:W-:Y:S05]  /*15d0*/  WARPSYNC.ALL ;  /* 0x0000000000007948 */ /* 0x000fea0003800000 */
[----:B------:R-:W-:Y:S01]  /*15e0*/  NOP ;  /* 0x0000000000007918 */ /* 0x000fe20000000000 */
[----:B--2---:R-:W-:-:S05]  /*15f0*/  IMAD.SHL.U32 R4, R2, 0x4, RZ ;  /* 0x0000000402047824 */ /* 0x004fca00078e00ff */
[----:B------:R-:W2:Y:S01]  /*1600*/  LDS R5, [R4+UR12] ;  /* 0x0000000c04057984 */ /* 0x000ea20008000800 */
[----:B------:R-:W-:-:S05]  /*1610*/  IADD3 R2, P3, PT, R4, UR14, RZ ;  /* 0x0000000e04027c10 */ /* 0x000fca000ff7e0ff */
[----:B------:R-:W-:-:S05]  /*1620*/  IMAD.X R3, RZ, RZ, UR15, P3 ;  /* 0x0000000fff037e24 */ /* 0x000fca00098e06ff */
[----:B--2---:R2:W3:Y:S01]  /*1630*/  ATOMG.E.EXCH.STRONG.GPU PT, RZ, [R2], R5 ;  /* 0x0000000502ff73a8 */ /* 0x0044e200041ee100 */
[----:B------:R-:W-:-:S04]  /*1640*/  DEPBAR {5,4,3,2,1,0} ;  /* 0x0000003f0000791a */ /* 0x000fc80000000000 */
[----:B------:R-:W5:Y:S02]  /*1650*/  CCTL.E.C.LDCU.IV.DEEP [UR14] ;  /* 0x000000000e007540 */ /* 0x000f640009c08000 */
[----:B-----5:R2:W-:Y:S01]  /*1660*/  UTMACCTL.IV [UR14] ;  /* 0x000000000e0079b9 */ /* 0x0205e20008000000 */
[----:B------:R-:W-:Y:S01]  /*1670*/  NOP ;  /* 0x0000000000007918 */ /* 0x000fe20000000000 */
.L_x_51:
[----:B------:R-:W-:Y:S05]  /*1680*/  @P0 BRA `(.L_x_52) ;  /* 0x00000000000c0947 */ /* 0x000fea0003800000 */
[----:B------:R0:W-:Y:S01]  /*1690*/  UTMACMDFLUSH ;  /* 0x00000000000079b7 */ /* 0x0001e20000000000 */
[----:B------:R-:W-:Y:S05]  /*16a0*/  @P0 BRA `(.L_x_52) ;  /* 0x0000000000040947 */ /* 0x000fea0003800000 */
[----:B------:R-:W-:-:S04]  /*16b0*/  DEPBAR.LE SB0, 0x0 ;  /* 0x000080000000791a */ /* 0x000fc80000000000 */
.L_x_52:
[----:B------:R-:W-:Y:S05]  /*16c0*/  WARPSYNC.ALL ;  /* 0x0000000000007948 */ /* 0x000fea0003800000 */
[----:B------:R-:W-:Y:S01]  /*16d0*/  NOP ;  /* 0x0000000000007918 */ /* 0x000fe20000000000 */
[----:B---3--:R-:W-:Y:S01]  /*16e0*/  BAR.SYNC.DEFER_BLOCKING 0x0 ;  /* 0x0000000000007b1d */ /* 0x008fe20000010000 */
[----:B--2--5:R-:W-:Y:S01]  /*16f0*/  SHF.R.U32.HI R2, RZ, 0x5, R0 ;  /* 0x00000005ff027819 */ /* 0x024fe20000011600 */
[----:B------:R-:W-:Y:S01]  /*1700*/  UIADD3 UR10, UPT, UPT, UR12, 0xa010, URZ ;  /* 0x0000a0100c0a7890 */ /* 0x000fe2000fffe0ff */
[----:B------:R-:W-:Y:S01]  /*1710*/  ISETP.GE.AND P0, PT, R13, 0x1, PT ;  /* 0x000000010d00780c */ /* 0x000fe20003f06270 */
[----:B------:R-:W-:Y:S01]  /*1720*/  USHF.L.U32 UR11, UR7, 0x6, URZ ;  /* 0x00000006070b7899 */ /* 0x000fe200080006ff */
[----:B------:R-:W-:Y:S01]  /*1730*/  R2UR UR13, R2 ;  /* 0x00000000020d72ca */ /* 0x000fe200000e0000 */
[----:B------:R-:W-:Y:S01]  /*1740*/  VOTEU.ALL UP0, P2 ;  /* 0x0000000000ff7886 */ /* 0x000fe20001000000 */
[----:B------:R-:W-:Y:S01]  /*1750*/  UMOV UR4, 0x1 ;  /* 0x0000000100047882 */ /* 0x000fe20000000000 */
[----:B------:R-:W-:Y:S01]  /*1760*/  VOTEU.ALL UP1, P2 ;  /* 0x0000000000ff7886 */ /* 0x000fe20001020000 */
[----:B------:R-:W-:Y:S01]  /*1770*/  USHF.L.U32 UR16, UR16, 0x8, URZ ;  /* 0x0000000810107899 */ /* 0x000fe200080006ff */
[----:B------:R-:W-:Y:S01]  /*1780*/  BSSY.RECONVERGENT B4, `(.L_x_53) ;  /* 0x0000018000047945 */ /* 0x000fe20003800200 */
[----:B------:R-:W-:-:S04]  /*1790*/  @!UP0 UIADD3 UR8, UPT, UPT, -UR4, 0x100000, URZ ;  /* 0x0010000004088890 */ /* 0x000fc8000fffe1ff */
[----:B------:R-:W-:Y:S02]  /*17a0*/  @!UP0 USHF.L.U32 UR9, UR8, 0xb, URZ ;  /* 0x0000000b08098899 */ /* 0x000fe400080006ff */
[----:B------:R-:W-:Y:S02]  /*17b0*/  @!UP0 USHF.L.U32 UR8, UR8, 0x1, URZ ;  /* 0x0000000108088899 */ /* 0x000fe400080006ff */
[----:B------:R-:W-:-:S04]  /*17c0*/  @!UP0 UIADD3 UR4, UPT, UPT, -UR4, 0x100000, URZ ;  /* 0x0010000004048890 */ /* 0x000fc8000fffe1ff */
[----:B------:R-:W-:Y:S02]  /*17d0*/  @!UP0 USHF.L.U32 UR5, UR4, 0xb, URZ ;  /* 0x0000000b04058899 */ /* 0x000fe400080006ff */
[----:B------:R-:W-:Y:S01]  /*17e0*/  @!UP0 USHF.L.U32 UR4, UR4, 0x1, URZ ;  /* 0x0000000104048899 */ /* 0x000fe200080006ff */
[----:B------:R-:W-:Y:S01]  /*17f0*/  VOTEU.ALL UP0, P2 ;  /* 0x0000000000ff7886 */ /* 0x000fe20001000000 */
[----:B------:R-:W2:Y:S04]  /*1800*/  FENCE.VIEW.ASYNC.S ;  /* 0x00000000000073c6 */ /* 0x000ea80000000000 */
[----:B--2---:R2:W3:Y:S06]  /*1810*/  @!UP0 SYNCS.EXCH.64 URZ, [UR12+0xa000], UR8 ;  /* 0x00a000080cff85b2 */ /* 0x0044ec0008000100 */
[----:B------:R2:W3:Y:S02]  /*1820*/  @!UP1 SYNCS.EXCH.64 URZ, [UR12+0xa010], UR4 ;  /* 0x00a010040cff95b2 */ /* 0x0004e40008000100 */
[----:B---3--:R-:W-:Y:S06]  /*1830*/  BAR.SYNC.DEFER_BLOCKING 0x0 ;  /* 0x0000000000007b1d */ /* 0x008fec0000010000 */
[----:B------:R-:W-:Y:S05]  /*1840*/  @P2 BRA `(.L_x_54) ;  /* 0x00000000002c2947 */ /* 0x000fea0003800000 */
[----:B--2---:R-:W-:Y:S02]  /*1850*/  UMOV UR4, 0x1 ;  /* 0x0000000100047882 */ /* 0x004fe40000000000 */
[----:B------:R-:W-:-:S04]  /*1860*/  UIADD3 UR8, UPT, UPT, -UR4, 0x100000, URZ ;  /* 0x0010000004087890 */ /* 0x000fc8000fffe1ff */
[----:B------:R-:W-:Y:S02]  /*1870*/  USHF.L.U32 UR9, UR8, 0xb, URZ ;  /* 0x0000000b08097899 */ /* 0x000fe400080006ff */
[----:B------:R-:W-:Y:S02]  /*1880*/  USHF.L.U32 UR8, UR8, 0x1, URZ ;  /* 0x0000000108087899 */ /* 0x000fe400080006ff */
[----:B------:R-:W-:-:S04]  /*1890*/  UIADD3 UR4, UPT, UPT, -UR4, 0x100000, URZ ;  /* 0x0010000004047890 */ /* 0x000fc8000fffe1ff */
[----:B------:R-:W-:Y:S02]  /*18a0*/  USHF.L.U32 UR5, UR4, 0xb, URZ ;  /* 0x0000000b04057899 */ /* 0x000fe400080006ff */
[----:B------:R-:W-:Y:S01]  /*18b0*/  USHF.L.U32 UR4, UR4, 0x1, URZ ;  /* 0x0000000104047899 */ /* 0x000fe200080006ff */
[----:B------:R-:W2:Y:S03]  /*18c0*/  FENCE.VIEW.ASYNC.S ;  /* 0x00000000000073c6 */ /* 0x000ea60000000000 */
[----:B--2---:R3:W5:Y:S08]  /*18d0*/  SYNCS.EXCH.64 URZ, [UR12+0xa008], UR8 ;  /* 0x00a008080cff75b2 */ /* 0x0047700008000100 */
[----:B------:R3:W2:Y:S02]  /*18e0*/  SYNCS.EXCH.64 URZ, [UR12+0xa018], UR4 ;  /* 0x00a018040cff75b2 */ /* 0x0006a40008000100 */
[----:B---3--:R-:W-:Y:S01]  /*18f0*/  NOP ;  /* 0x0000000000007918 */ /* 0x008fe20000000000 */
.L_x_54:
[----:B--2---:R-:W-:Y:S05]  /*1900*/  BSYNC.RECONVERGENT B4 ;  /* 0x0000000000047941 */ /* 0x004fea0003800200 */
.L_x_53:
[----:B------:R-:W-:Y:S05]  /*1910*/  @!P0 BRA `(.L_x_55) ;  /* 0x0000000800108947 */ /* 0x000fea0003800000 */
[----:B-----5:R-:W-:Y:S01]  /*1920*/  BAR.SYNC.DEFER_BLOCKING 0x0 ;  /* 0x0000000000007b1d */ /* 0x020fe20000010000 */
[----:B------:R-:W-:Y:S01]  /*1930*/  @!P2 IMAD.MOV.U32 R2, RZ, RZ, 0x5000 ;  /* 0x00005000ff02a424 */ /* 0x000fe200078e00ff */
[----:B------:R-:W-:Y:S01]  /*1940*/  ELECT P0, URZ, PT ;  /* 0x0000000000ff782f */ /* 0x000fe20003800000 */
[----:B------:R-:W-:-:S03]  /*1950*/  ULOP3.LUT UR7, UR13, 0x3, URZ, 0xc0, !UPT ;  /* 0x000000030d077892 */ /* 0x000fc6000f8ec0ff */
[----:B------:R-:W-:Y:S01]  /*1960*/  ISETP.LT.U32.AND P0, PT, R10, 0x20, P0 ;  /* 0x000000200a00780c */ /* 0x000fe20000701070 */
[----:B------:R-:W-:Y:S02]  /*1970*/  UIADD3 UR4, UPT, UPT, UR12, 0x8000, URZ ;  /* 0x000080000c047890 */ /* 0x000fe4000fffe0ff */
[----:B------:R-:W-:Y:S02]  /*1980*/  UIADD3 UR5, UPT, UPT, UR12, 0xa000, URZ ;  /* 0x0000a0000c057890 */ /* 0x000fe4000fffe0ff */
[----:B------:R-:W-:Y:S02]  /*1990*/  ULEA UR28, UR7, UR12, 0xc ;  /* 0x0000000c071c7291 */ /* 0x000fe4000f8e60ff */
[----:B------:R-:W-:Y:S01]  /*19a0*/  ULEA UR30, UR7, UR16, 0x6 ;  /* 0x00000010071e7291 */ /* 0x000fe2000f8e30ff */
[----:B------:R-:W-:Y:S02]  /*19b0*/  UMOV UR6, URZ ;  /* 0x000000ff00067c82 */ /* 0x000fe40008000000 */
[----:B------:R-:W-:Y:S01]  /*19c0*/  UMOV UR7, UR11 ;  /* 0x0000000b00077c82 */ /* 0x000fe20008000000 */
[----:B------:R-:W-:Y:S01]  /*19d0*/  UMOV UR29, UR5 ;  /* 0x00000005001d7c82 */ /* 0x000fe20008000000 */
[----:B------:R-:W-:Y:S01]  /*19e0*/  UMOV UR31, UR6 ;  /* 0x00000006001f7c82 */ /* 0x000fe20008000000 */
[----:B------:R-:W-:Y:S01]  /*19f0*/  VOTEU.ANY UP0, P0 ;  /* 0x0000000000ff7886 */ /* 0x000fe20000000100 */
[----:B------:R2:W-:Y:S01]  /*1a00*/  @!P2 SYNCS.ARRIVE.TRANS64 RZ, [UR12+0xa000], R2 ;  /* 0x00a00002ffffa9a7 */ /* 0x0005e2000800000c */
[----:B------:R-:W-:Y:S06]  /*1a10*/  BAR.SYNC.DEFER_BLOCKING 0x0 ;  /* 0x0000000000007b1d */ /* 0x000fec0000010000 */
[----:B------:R2:W-:Y:S01]  /*1a20*/  @UP0 UTMALDG.2D [UR4], [UR20] ;  /* 0x00000004140005b4 */ /* 0x0005e20008008000 */
[----:B------:R-:W-:Y:S01]  /*1a30*/  UISETP.NE.U32.AND UP0, UPT, UR13, URZ, UPT ;  /* 0x000000ff0d00728c */ /* 0x000fe2000bf05070 */
[----:B------:R3:W-:Y:S06]  /*1a40*/  MEMBAR.ALL.CTA ;  /* 0x0000000000007992 */ /* 0x0007ec0000008000 */
[----:B---3--:R-:W3:Y:S02]  /*1a50*/  FENCE.VIEW.ASYNC.S ;  /* 0x00000000000073c6 */ /* 0x008ee40000000000 */
[----:B---3--:R-:W-:Y:S06]  /*1a60*/  BAR.SYNC.DEFER_BLOCKING 0x0 ;  /* 0x0000000000007b1d */ /* 0x008fec0000010000 */
[----:B------:R2:W-:Y:S02]  /*1a70*/  UTMALDG.2D [UR28], [UR22] ;  /* 0x0000001c160075b4 */ /* 0x0005e40008008000 */
[----:B------:R-:W-:Y:S06]  /*1a80*/  BAR.SYNC.DEFER_BLOCKING 0x0 ;  /* 0x0000000000007b1d */ /* 0x000fec0000010000 */
[----:B------:R-:W3:Y:S02]  /*1a90*/  SYNCS.PHASECHK.TRANS64.TRYWAIT P0, [UR12+0xa000], RZ ;  /* 0x00a000ffff0075a7 */ /* 0x000ee4000800110c */
[----:B--23--:R-:W-:Y:S05]  /*1aa0*/  @!P0 BRA `(.L_x_56) ;  /* 0x00000010004c8947 */ /* 0x00cfea0003800000 */
.L_x_70:
[----:B------:R-:W-:Y:S05]  /*1ab0*/  BRA.U UP0, `(.L_x_57) ;  /* 0x0000000100587547 */ /* 0x000fea000b800000 */
[----:B------:R-:W-:Y:S02]  /*1ac0*/  USHF.R.U32.HI UR6, URZ, 0x4, UR12 ;  /* 0x00000004ff067899 */ /* 0x000fe4000801160c */
[----:B------:R-:W-:Y:S02]  /*1ad0*/  USHF.R.U32.HI UR4, URZ, 0x4, UR4 ;  /* 0x00000004ff047899 */ /* 0x000fe40008011604 */
[----:B------:R-:W-:Y:S02]  /*1ae0*/  USGXT.U32 UR6, UR6, 0xe ;  /* 0x0000000e0606789a */ /* 0x000fe40008000000 */
[----:B------:R-:W-:Y:S01]  /*1af0*/  USGXT.U32 UR4, UR4, 0xe ;  /* 0x0000000e0404789a */ /* 0x000fe20008000000 */
[----:B------:R-:W-:Y:S01]  /*1b00*/  UMOV UR18, 0x1000080 ;  /* 0x0100008000127882 */ /* 0x000fe20000000000 */
[----:B------:R-:W-:Y:S01]  /*1b10*/  UMOV UR19, 0x40004040 ;  /* 0x4000404000137882 */ /* 0x000fe20000000000 */
[----:B------:R-:W-:Y:S01]  /*1b20*/  UMOV UR7, URZ ;  /* 0x000000ff00077c82 */ /* 0x000fe20008000000 */
[----:B------:R-:W-:Y:S01]  /*1b30*/  UMOV UR8, 0xfffffffe ;  /* 0xfffffffe00087882 */ /* 0x000fe20000000000 */
[----:B------:R-:W-:Y:S01]  /*1b40*/  UMOV UR9, 0x7fffbfdf ;  /* 0x7fffbfdf00097882 */ /* 0x000fe20000000000 */
[----:B------:R-:W-:Y:S01]  /*1b50*/  UMOV UR5, URZ ;  /* 0x000000ff00057c82 */ /* 0x000fe20008000000 */
[----:B------:R-:W-:-:S02]  /*1b60*/  UIADD3.64 UR18, UPT, UPT, UR6, UR18, URZ ;  /* 0x0000001206127297 */ /* 0x000fc4000fffe0ff */
[----:B------:R-:W-:Y:S02]  /*1b70*/  ULOP3.LUT UR6, UR6, 0x1000000, URZ, 0xfc, !UPT ;  /* 0x0100000006067892 */ /* 0x000fe4000f8efcff */
[----:B------:R-:W-:Y:S01]  /*1b80*/  UIADD3.64 UR8, UPT, UPT, UR4, -UR8, URZ ;  /* 0x8000000804087297 */ /* 0x000fe2000fffe0ff */
[----:B------:R-:W-:Y:S01]  /*1b90*/  UMOV UR26, 0x0 ;  /* 0x00000000001a7882 */ /* 0x000fe20000000000 */
[----:B------:R-:W-:Y:S01]  /*1ba0*/  UMOV UR27, 0x4410490 ;  /* 0x04410490001b7882 */ /* 0x000fe20000000000 */
[----:B------:R-:W-:Y:S01]  /*1bb0*/  UMOV UR5, 0x80004020 ;  /* 0x8000402000057882 */ /* 0x000fe20000000000 */
[----:B------:R-:W-:Y:S01]  /*1bc0*/  UMOV UR7, 0x40004040 ;  /* 0x4000404000077882 */ /* 0x000fe20000000000 */
[----:B------:R-:W-:Y:S01]  /*1bd0*/  UMOV UR28, 0x0 ;  /* 0x00000000001c7882 */ /* 0x000fe20000000000 */
[----:B------:R-:W-:Y:S01]  /*1be0*/  UMOV UR29, 0x4410490 ;  /* 0x04410490001d7882 */ /* 0x000fe20000000000 */
[----:B------:R2:W-:Y:S02]  /*1bf0*/  UTCHMMA gdesc[UR4], gdesc[UR6], tmem[UR24], tmem[UR26], idesc[UR27], !UPT ;  /* 0x00ff1a06040075ea */ /* 0x0005e4000f800018 */
[----:B------:R2:W-:Y:S01]  /*1c00*/  UTCHMMA gdesc[UR8], gdesc[UR18], tmem[UR24], tmem[UR28], idesc[UR29], UPT ;  /* 0x00ff1c12080075ea */ /* 0x0005e2000b800018 */
[----:B------:R-:W-:-:S02]  /*1c10*/  NOP ;  /* 0x0000000000007918 */ /* 0x000fc40000000000 */
.L_x_57:
[----:B------:R-:W-:Y:S01]  /*1c20*/  ELECT P0, URZ, PT ;  /* 0x0000000000ff782f */ /* 0x000fe20003800000 */
[----:B--2---:R-:W-:Y:S01]  /*1c30*/  UMOV UR4, UR10 ;  /* 0x0000000a00047c82 */ /* 0x004fe20008000000 */
[----:B------:R-:W-:Y:S02]  /*1c40*/  UMOV UR5, URZ ;  /* 0x000000ff00057c82 */ /* 0x000fe40008000000 */
[----:B------:R-:W-:-:S13]  /*1c50*/  ISETP.LT.U32.AND P0, PT, R10, 0x20, P0 ;  /* 0x000000200a00780c */ /* 0x000fda0000701070 */
[----:B------:R-:W-:Y:S01]  /*1c60*/  VOTEU.ANY UP0, P0 ;  /* 0x0000000000ff7886 */ /* 0x000fe20000000100 */
[----:B------:R-:W-:Y:S01]  /*1c70*/  VOTEU.ANY UP1, P0 ;  /* 0x0000000000ff7886 */ /* 0x000fe20000020100 */
[----:B------:R-:W-:-:S03]  /*1c80*/  ISETP.GE.U32.AND P0, PT, R13, 0x21, PT ;  /* 0x000000210d00780c */ /* 0x000fc60003f06070 */
[----:B------:R-:W-:Y:S02]  /*1c90*/  @UP0 UMOV UR4, UR4 ;  /* 0x0000000400040c82 */ /* 0x000fe40008000000 */
[----:B------:R2:W-:Y:S01]  /*1ca0*/  @UP1 UTCBAR [UR4], URZ ;  /* 0x000000ff040013e9 */ /* 0x0005e200080000ff */
[----:B------:R-:W-:Y:S06]  /*1cb0*/  BAR.SYNC.DEFER_BLOCKING 0x0 ;  /* 0x0000000000007b1d */ /* 0x000fec0000010000 */
[----:B------:R-:W3:Y:S02]  /*1cc0*/  SYNCS.PHASECHK.TRANS64.TRYWAIT P3, [UR12+0xa010], RZ ;  /* 0x00a010ffff0075a7 */ /* 0x000ee4000806110c */
[----:B--23--:R-:W-:Y:S05]  /*1cd0*/  @!P3 BRA `(.L_x_58) ;  /* 0x0000000c00ccb947 */ /* 0x00cfea0003800000 */
.L_x_71:
[----:B------:R-:W-:Y:S01]  /*1ce0*/  IMAD.MOV.U32 R2, RZ, RZ, RZ ;  /* 0x000000ffff027224 */ /* 0x000fe200078e00ff */
[----:B------:R-:W-:Y:S06]  /*1cf0*/  @!P0 BRA `(.L_x_55) ;  /* 0x0000000400188947 */ /* 0x000fec0003800000 */
[----:B------:R-:W2:Y:S01]  /*1d00*/  LDCU UR19, c[0x0][0x3a0] ;  /* 0x00007400ff1377ac */ /* 0x000ea20008000800 */
[----:B------:R-:W-:Y:S01]  /*1d10*/  UMOV UR17, 0x1 ;  /* 0x0000000100117882 */ /* 0x000fe20000000000 */
[----:B------:R-:W-:-:S05]  /*1d20*/  UMOV UR10, 0x20 ;  /* 0x00000020000a7882 */ /* 0x000fca0000000000 */
.L_x_62:
[----:B------:R-:W-:Y:S01]  /*1d30*/  BAR.SYNC.DEFER_BLOCKING 0x0 ;  /* 0x0000000000007b1d */ /* 0x000fe20000010000 */
[----:B------:R-:W-:Y:S01]  /*1d40*/  ULEA UR18, UR17, UR12, 0x3 ;  /* 0x0000000c11127291 */ /* 0x000fe2000f8e18ff */
[----:B------:R-:W-:Y:S01]  /*1d50*/  @!P2 IMAD.MOV.U32 R3, RZ, RZ, 0x5000 ;  /* 0x00005000ff03a424 */ /* 0x000fe200078e00ff */
[----:B------:R-:W-:Y:S01]  /*1d60*/  ELECT P0, URZ, PT ;  /* 0x0000000000ff782f */ /* 0x000fe20003800000 */
[----:B------:R-:W-:-:S03]  /*1d70*/  ULEA UR8, UR17, UR12, 0xc ;  /* 0x0000000c11087291 */ /* 0x000fc6000f8e60ff */
[----:B------:R-:W-:Y:S01]  /*1d80*/  ISETP.LT.U32.AND P0, PT, R10, 0x20, P0 ;  /* 0x000000200a00780c */ /* 0x000fe20000701070 */
[----:B------:R-:W-:Y:S02]  /*1d90*/  UIADD3 UR9, UPT, UPT, UR18, 0xa000, URZ ;  /* 0x0000a00012097890 */ /* 0x000fe4000fffe0ff */
[----:B------:R-:W-:Y:S02]  /*1da0*/  UIADD3 UR8, UPT, UPT, UR8, 0x8000, URZ ;  /* 0x0000800008087890 */ /* 0x000fe4000fffe0ff */
[----:B------:R-:W-:Y:S02]  /*1db0*/  ULEA UR4, UR17, UR12, 0xe ;  /* 0x0000000c11047291 */ /* 0x000fe4000f8e70ff */
[----:B------:R-:W-:Y:S01]  /*1dc0*/  ULOP3.LUT UR5, UR13, 0x3, URZ, 0xc0, !UPT ;  /* 0x000000030d057892 */ /* 0x000fe2000f8ec0ff */
[----:B------:R-:W-:Y:S01]  /*1dd0*/  UMOV UR31, UR10 ;  /* 0x0000000a001f7c82 */ /* 0x000fe20008000000 */
[----:B------:R-:W-:Y:S02]  /*1de0*/  UMOV UR29, UR9 ;  /* 0x00000009001d7c82 */ /* 0x000fe40008000000 */
[----:B------:R-:W-:-:S02]  /*1df0*/  ULEA UR28, UR5, UR4, 0xc ;  /* 0x00000004051c7291 */ /* 0x000fc4000f8e60ff */
[----:B------:R-:W-:Y:S01]  /*1e00*/  VOTEU.ANY UP0, P0 ;  /* 0x0000000000ff7886 */ /* 0x000fe20000000100 */
[----:B------:R-:W-:Y:S01]  /*1e10*/  ULEA UR30, UR5, UR16, 0x6 ;  /* 0x00000010051e7291 */ /* 0x000fe2000f8e30ff */
[----:B------:R3:W-:Y:S01]  /*1e20*/  @!P2 SYNCS.ARRIVE.TRANS64 RZ, [UR18+0xa000], R3 ;  /* 0x00a00003ffffa9a7 */ /* 0x0007e20008000012 */
[----:B------:R-:W-:Y:S01]  /*1e30*/  BAR.SYNC.DEFER_BLOCKING 0x0 ;  /* 0x0000000000007b1d */ /* 0x000fe20000010000 */
[----:B---3--:R-:W-:-:S05]  /*1e40*/  IMAD.U32 R3, R2, -0x80000000, RZ ;  /* 0x8000000002037824 */ /* 0x008fca00078e00ff */
[----:B------:R3:W-:Y:S01]  /*1e50*/  @UP0 UTMALDG.2D [UR8], [UR20] ;  /* 0x00000008140005b4 */ /* 0x0007e20008008000 */
[----:B------:R-:W-:Y:S01]  /*1e60*/  UISETP.NE.U32.AND UP0, UPT, UR13, URZ, UPT ;  /* 0x000000ff0d00728c */ /* 0x000fe2000bf05070 */
[----:B------:R5:W-:Y:S06]  /*1e70*/  MEMBAR.ALL.CTA ;  /* 0x0000000000007992 */ /* 0x000bec0000008000 */
[----:B-----5:R-:W5:Y:S02]  /*1e80*/  FENCE.VIEW.ASYNC.S ;  /* 0x00000000000073c6 */ /* 0x020f640000000000 */
[----:B-----5:R-:W-:Y:S06]  /*1e90*/  BAR.SYNC.DEFER_BLOCKING 0x0 ;  /* 0x0000000000007b1d */ /* 0x020fec0000010000 */
[----:B------:R3:W-:Y:S02]  /*1ea0*/  UTMALDG.2D [UR28], [UR22] ;  /* 0x0000001c160075b4 */ /* 0x0007e40008008000 */
[----:B------:R-:W-:Y:S06]  /*1eb0*/  BAR.SYNC.DEFER_BLOCKING 0x0 ;  /* 0x0000000000007b1d */ /* 0x000fec0000010000 */
[----:B------:R-:W5:Y:S02]  /*1ec0*/  SYNCS.PHASECHK.TRANS64.TRYWAIT P0, [UR18+0xa000], R3 ;  /* 0x00a00003ff0075a7 */ /* 0x000f640008001112 */
[----:B---3-5:R-:W-:Y:S05]  /*1ed0*/  @!P0 BRA `(.L_x_59) ;  /* 0x0000000c00588947 */ /* 0x028fea0003800000 */
.L_x_72:
[----:B------:R-:W-:Y:S05]  /*1ee0*/  BRA.U UP0, `(.L_x_60) ;  /* 0x0000000100507547 */ /* 0x000fea000b800000 */
[----:B------:R-:W-:Y:S02]  /*1ef0*/  USHF.R.U32.HI UR6, URZ, 0x4, UR8 ;  /* 0x00000004ff067899 */ /* 0x000fe40008011608 */
[----:B------:R-:W-:Y:S02]  /*1f00*/  USHF.R.U32.HI UR8, URZ, 0x4, UR4 ;  /* 0x00000004ff087899 */ /* 0x000fe40008011604 */
[----:B------:R-:W-:Y:S02]  /*1f10*/  USGXT.U32 UR6, UR6, 0xe ;  /* 0x0000000e0606789a */ /* 0x000fe40008000000 */
[----:B------:R-:W-:Y:S02]  /*1f20*/  USGXT.U32 UR8, UR8, 0xe ;  /* 0x0000000e0808789a */ /* 0x000fe40008000000 */
[----:B------:R-:W-:Y:S02]  /*1f30*/  UIADD3 UR26, UP0, UPT, UR6, 0x2, URZ ;  /* 0x00000002061a7890 */ /* 0x000fe4000ff1e0ff */
[----:B------:R-:W-:Y:S01]  /*1f40*/  UIADD3 UR28, UP1, UPT, UR8, 0x1000080, URZ ;  /* 0x01000080081c7890 */ /* 0x000fe2000ff3e0ff */
[----:B------:R-:W-:Y:S01]  /*1f50*/  UMOV UR4, URZ ;  /* 0x000000ff00047c82 */ /* 0x000fe20008000000 */
[----:B------:R-:W-:Y:S01]  /*1f60*/  UMOV UR5, URZ ;  /* 0x000000ff00057c82 */ /* 0x000fe20008000000 */
[----:B------:R-:W-:-:S02]  /*1f70*/  ULOP3.LUT UR8, UR8, 0x1000000, URZ, 0xfc, !UPT ;  /* 0x0100000008087892 */ /* 0x000fc4000f8efcff */
[----:B------:R-:W-:Y:S02]  /*1f80*/  UIADD3.X UR27, UPT, UPT, UR4, -0x7fffbfe0, URZ, UP0, !UPT ;  /* 0x80004020041b7890 */ /* 0x000fe400087fe4ff */
[----:B------:R-:W-:Y:S01]  /*1f90*/  UIADD3.X UR29, UPT, UPT, UR5, 0x40004040, URZ, UP1, !UPT ;  /* 0x40004040051d7890 */ /* 0x000fe20008ffe4ff */
[----:B------:R-:W-:Y:S01]  /*1fa0*/  UMOV UR30, 0x0 ;  /* 0x00000000001e7882 */ /* 0x000fe20000000000 */
[----:B------:R-:W-:Y:S01]  /*1fb0*/  UMOV UR31, 0x4410490 ;  /* 0x04410490001f7882 */ /* 0x000fe20000000000 */
[----:B------:R-:W-:Y:S01]  /*1fc0*/  UMOV UR7, 0x80004020 ;  /* 0x8000402000077882 */ /* 0x000fe20000000000 */
[----:B------:R-:W-:Y:S01]  /*1fd0*/  UMOV UR9, 0x40004040 ;  /* 0x4000404000097882 */ /* 0x000fe20000000000 */
[----:B------:R-:W-:Y:S01]  /*1fe0*/  UMOV UR4, 0x0 ;  /* 0x0000000000047882 */ /* 0x000fe20000000000 */
[----:B------:R-:W-:Y:S01]  /*1ff0*/  UMOV UR5, 0x4410490 ;  /* 0x0441049000057882 */ /* 0x000fe20000000000 */
[----:B------:R3:W-:Y:S02]  /*2000*/  UTCHMMA gdesc[UR6], gdesc[UR8], tmem[UR24], tmem[UR30], idesc[UR31], UPT ;  /* 0x00ff1e08060075ea */ /* 0x0007e4000b800018 */
[----:B------:R3:W-:Y:S01]  /*2010*/  UTCHMMA gdesc[UR26], gdesc[UR28], tmem[UR24], tmem[UR4], idesc[UR5], UPT ;  /* 0x00ff041c1a0075ea */ /* 0x0007e2000b800018 */
[----:B------:R-:W-:-:S02]  /*2020*/  NOP ;  /* 0x0000000000007918 */ /* 0x000fc40000000000 */
.L_x_60:
[----:B------:R-:W-:Y:S01]  /*2030*/  ELECT P0, URZ, PT ;  /* 0x0000000000ff782f */ /* 0x000fe20003800000 */
[----:B---3--:R-:W-:-:S03]  /*2040*/  UIADD3 UR4, UPT, UPT, UR18, 0xa010, URZ ;  /* 0x0000a01012047890 */ /* 0x008fc6000fffe0ff */
[----:B------:R-:W-:Y:S01]  /*2050*/  ISETP.LT.U32.AND P0, PT, R10, 0x20, P0 ;  /* 0x000000200a00780c */ /* 0x000fe20000701070 */
[----:B------:R-:W-:-:S12]  /*2060*/  UMOV UR5, URZ ;  /* 0x000000ff00057c82 */ /* 0x000fd80008000000 */
[----:B------:R-:W-:Y:S01]  /*2070*/  VOTEU.ANY UP0, P0 ;  /* 0x0000000000ff7886 */ /* 0x000fe20000000100 */
[----:B------:R-:W-:-:S04]  /*2080*/  VOTEU.ANY UP1, P0 ;  /* 0x0000000000ff7886 */ /* 0x000fc80000020100 */
[----:B------:R-:W-:Y:S02]  /*2090*/  @UP0 UMOV UR4, UR4 ;  /* 0x0000000400040c82 */ /* 0x000fe40008000000 */
[----:B------:R3:W-:Y:S01]  /*20a0*/  @UP1 UTCBAR [UR4], URZ ;  /* 0x000000ff040013e9 */ /* 0x0007e200080000ff */
[----:B------:R-:W-:Y:S06]  /*20b0*/  BAR.SYNC.DEFER_BLOCKING 0x0 ;  /* 0x0000000000007b1d */ /* 0x000fec0000010000 */
[----:B------:R-:W5:Y:S02]  /*20c0*/  SYNCS.PHASECHK.TRANS64.TRYWAIT P0, [UR18+0xa010], R3 ;  /* 0x00a01003ff0075a7 */ /* 0x000f640008001112 */
[----:B---3-5:R-:W-:Y:S05]  /*20d0*/  @!P0 BRA `(.L_x_61) ;  /* 0x0000000800e48947 */ /* 0x028fea0003800000 */
.L_x_73:
[----:B------:R-:W-:Y:S02]  /*20e0*/  UIADD3 UR17, UPT, UPT, UR17, 0x1, URZ ;  /* 0x0000000111117890 */ /* 0x000fe4000fffe0ff */
[----:B------:R-:W-:Y:S02]  /*20f0*/  UIADD3 UR10, UPT, UPT, UR10, 0x20, URZ ;  /* 0x000000200a0a7890 */ /* 0x000fe4000fffe0ff */
[----:B------:R-:W-:-:S04]  /*2100*/  UISETP.NE.U32.AND UP0, UPT, UR17, 0x2, UPT ;  /* 0x000000021100788c */ /* 0x000fc8000bf05070 */
[----:B------:R-:W-:Y:S02]  /*2110*/  USEL UR17, UR17, URZ, UP0 ;  /* 0x000000ff11117287 */ /* 0x000fe40008000000 */
[----:B------:R-:W-:Y:S02]  /*2120*/  USEL UR4, URZ, 0x1, UP0 ;  /* 0x00000001ff047887 */ /* 0x000fe40008000000 */
[----:B--2---:R-:W-:-:S04]  /*2130*/  UISETP.GE.AND UP0, UPT, UR10, UR19, UPT ;  /* 0x000000130a00728c */ /* 0x004fc8000bf06270 */
[----:B------:R-:W-:-:S05]  /*2140*/  LOP3.LUT R2, R2, UR4, RZ, 0x3c, !PT ;  /* 0x0000000402027c12 */ /* 0x000fca000f8e3cff */
[----:B------:R-:W-:Y:S05]  /*2150*/  BRA.U !UP0, `(.L_x_62) ;  /* 0xfffffff908f47547 */ /* 0x000fea000b83ffff */
.L_x_55:
[----:B-----5:R-:W-:Y:S06]  /*2160*/  BAR.SYNC.DEFER_BLOCKING 0x0 ;  /* 0x0000000000007b1d */ /* 0x020fec0000010000 */
[----:B------:R-:W-:Y:S04]  /*2170*/  BSSY.RECONVERGENT B4, `(.L_x_63) ;  /* 0x0000004000047945 */ /* 0x000fe80003800200 */
[----:B------:R-:W-:Y:S05]  /*2180*/  @P2 BRA `(.L_x_64) ;  /* 0x0000000000082947 */ /* 0x000fea0003800000 */
[----:B------:R-:W2:Y:S02]  /*2190*/  SYNCS.CCTL.IV [UR12+0xa000] ;  /* 0x00a00000ff0079b1 */ /* 0x000ea4000800000c */
[----:B--2---:R-:W2:Y:S02]  /*21a0*/  SYNCS.CCTL.IV [UR12+0xa010] ;  /* 0x00a01000ff0079b1 */ /* 0x004ea4000800000c */
.L_x_64:
[----:B------:R-:W-:Y:S05]  /*21b0*/  BSYNC.RECONVERGENT B4 ;  /* 0x0000000000047941 */ /* 0x000fea0003800200 */
.L_x_63:
[----:B--2---:R-:W-:Y:S06]  /*21c0*/  BAR.SYNC.DEFER_BLOCKING 0x0 ;  /* 0x0000000000007b1d */ /* 0x004fec0000010000 */
[----:B------:R-:W-:Y:S04]  /*21d0*/  BSSY.RECONVERGENT B4, `(.L_x_65) ;  /* 0x0000004000047945 */ /* 0x000fe80003800200 */
[----:B------:R-:W-:Y:S05]  /*21e0*/  @P2 BRA `(.L_x_66) ;  /* 0x0000000000082947 */ /* 0x000fea0003800000 */
[----:B------:R-:W2:Y:S02]  /*21f0*/  SYNCS.CCTL.IV [UR12+0xa008] ;  /* 0x00a00800ff0079b1 */ /* 0x000ea4000800000c */
[----:B--2---:R-:W2:Y:S02]  /*2200*/  SYNCS.CCTL.IV [UR12+0xa018] ;  /* 0x00a01800ff0079b1 */ /* 0x004ea4000800000c */
.L_x_66:
[----:B------:R-:W-:Y:S05]  /*2210*/  BSYNC.RECONVERGENT B4 ;  /* 0x0000000000047941 */ /* 0x000fea0003800200 */
.L_x_65:
[----:B------:R-:W-:Y:S01]  /*2220*/  ULOP3.LUT UR13, UR13, 0x3, URZ, 0xc0, !UPT ;  /* 0x000000030d0d7892 */ /* 0x000fe2000f8ec0ff */
[C---:B------:R-:W-:Y:S01]  /*2230*/  IMAD.SHL.U32 R2, R0.reuse, 0x10, RZ ;  /* 0x0000001000027824 */ /* 0x040fe200078e00ff */
[----:B------:R-:W-:Y:S01]  /*2240*/  UMOV UR6, UR11 ;  /* 0x0000000b00067c82 */ /* 0x000fe20008000000 */
[C---:B------:R-:W-:Y:S01]  /*2250*/  IMAD.SHL.U32 R132, R0.reuse, 0x40, RZ ;  /* 0x0000004000847824 */ /* 0x040fe200078e00ff */
[----:B------:R-:W-:Y:S01]  /*2260*/  ULEA UR4, UR13, UR24, 0x15 ;  /* 0x000000180d047291 */ /* 0x000fe2000f8ea8ff */
[----:B------:R-:W-:Y:S01]  /*2270*/  IMAD.SHL.U32 R3, R0, 0x80, RZ ;  /* 0x0000008000037824 */ /* 0x000fe200078e00ff */
[----:B------:R-:W-:Y:S01]  /*2280*/  LOP3.LUT R2, R2, 0x70, RZ, 0xc0, !PT ;  /* 0x0000007002027812 */ /* 0x000fe200078ec0ff */
[----:B------:R-:W-:Y:S01]  /*2290*/  IMAD.SHL.U32 R0, R0, 0x400, RZ ;  /* 0x0000040000007824 */ /* 0x000fe200078e00ff */
[----:B------:R-:W-:Y:S01]  /*22a0*/  LOP3.LUT R133, R132, 0x1800, RZ, 0xc0, !PT ;  /* 0x0000180084857812 */ /* 0x000fe200078ec0ff */
[----:B------:R-:W-:Y:S01]  /*22b0*/  ULEA UR5, UR13, UR16, 0x6 ;  /* 0x000000100d057291 */ /* 0x000fe2000f8e30ff */
[----:B------:R-:W-:-:S02]  /*22c0*/  LOP3.LUT R2, R2, 0x780, R3, 0xf8, !PT ;  /* 0x0000078002027812 */ /* 0x000fc400078ef803 */
[----:B------:R-:W-:Y:S02]  /*22d0*/  ELECT P0, URZ, PT ;  /* 0x0000000000ff782f */ /* 0x000fe40003800000 */
[----:B------:R-:W-:Y:S01]  /*22e0*/  LOP3.LUT R133, R133, 0x4000, R0, 0xf8, !PT ;  /* 0x0000400085857812 */ /* 0x000fe200078ef800 */
[----:B----4-:R-:W-:Y:S01]  /*22f0*/  LDTM.16dp32bit_t0_t15.x128 R4, tmem[UR4] ;  /* 0x00000004000479ee */ /* 0x010fe20008b80000 */
[----:B------:R-:W3:Y:S01]  /*2300*/  LDTM.16dp32bit_t16_t31.x128 R4, tmem[UR4+0x80] ;  /* 0x00008004000479ee */ /* 0x000ee20008ba0000 */
[----:B------:R-:W-:Y:S01]  /*2310*/  NOP ;  /* 0x0000000000007918 */ /* 0x000fe20000000000 */
[----:B------:R-:W-:Y:S01]  /*2320*/  ULEA UR4, UR13, UR12, 0xd ;  /* 0x0000000c0d047291 */ /* 0x000fe2000f8e68ff */
[----:B------:R-:W-:-:S04]  /*2330*/  LOP3.LUT R0, R133, R2, RZ, 0xfc, !PT ;  /* 0x0000000285007212 */ /* 0x000fc800078efcff */
[C---:B------:R-:W-:Y:S02]  /*2340*/  LOP3.LUT R2, R0.reuse, 0x10, RZ, 0x3c, !PT ;  /* 0x0000001000027812 */ /* 0x040fe400078e3cff */
[----:B------:R-:W-:Y:S02]  /*2350*/  LOP3.LUT R3, R0, 0x20, RZ, 0x3c, !PT ;  /* 0x0000002000037812 */ /* 0x000fe400078e3cff */
[----:B---3--:R-:W-:Y:S02]  /*2360*/  F2FP.BF16.F32.PACK_AB R4, R5, R4 ;  /* 0x000000040504723e */ /* 0x008fe400000010ff */
[----:B------:R-:W-:Y:S02]  /*2370*/  F2FP.BF16.F32.PACK_AB R68, R69, R68 ;  /* 0x000000444544723e */ /* 0x000fe400000010ff */
[----:B------:R-:W-:Y:S02]  /*2380*/  F2FP.BF16.F32.PACK_AB R5, R7, R6 ;  /* 0x000000060705723e */ /* 0x000fe400000010ff */
[----:B------:R-:W-:-:S02]  /*2390*/  F2FP.BF16.F32.PACK_AB R12, R13, R12 ;  /* 0x0000000c0d0c723e */ /* 0x000fc400000010ff */
[----:B------:R-:W-:Y:S02]  /*23a0*/  F2FP.BF16.F32.PACK_AB R69, R71, R70 ;  /* 0x000000464745723e */ /* 0x000fe400000010ff */
[----:B------:R-:W-:Y:S02]  /*23b0*/  F2FP.BF16.F32.PACK_AB R76, R77, R76 ;  /* 0x0000004c4d4c723e */ /* 0x000fe400000010ff */
[----:B------:R-:W-:Y:S02]  /*23c0*/  F2FP.BF16.F32.PACK_AB R6, R9, R8 ;  /* 0x000000080906723e */ /* 0x000fe400000010ff */
[----:B------:R-:W-:Y:S02]  /*23d0*/  F2FP.BF16.F32.PACK_AB R7, R11, R10 ;  /* 0x0000000a0b07723e */ /* 0x000fe400000010ff */
[----:B------:R-:W-:Y:S02]  /*23e0*/  F2FP.BF16.F32.PACK_AB R13, R15, R14 ;  /* 0x0000000e0f0d723e */ /* 0x000fe400000010ff */
[----:B------:R-:W-:Y:S01]  /*23f0*/  F2FP.BF16.F32.PACK_AB R70, R73, R72 ;  /* 0x000000484946723e */ /* 0x000fe200000010ff */
[----:B--2---:R-:W-:Y:S01]  /*2400*/  STS.128 [R0+UR12], R4 ;  /* 0x0000000400007988 */ /* 0x004fe20008000c0c */
[----:B------:R-:W-:-:S02]  /*2410*/  F2FP.BF16.F32.PACK_AB R71, R75, R74 ;  /* 0x0000004a4b47723e */ /* 0x000fc400000010ff */
[----:B------:R-:W-:Y:S02]  /*2420*/  F2FP.BF16.F32.PACK_AB R77, R79, R78 ;  /* 0x0000004e4f4d723e */ /* 0x000fe400000010ff */
[----:B------:R-:W-:Y:S01]  /*2430*/  F2FP.BF16.F32.PACK_AB R14, R17, R16 ;  /* 0x00000010110e723e */ /* 0x000fe200000010ff */
[----:B------:R-:W-:Y:S01]  /*2440*/  STS.128 [R0+UR12+0x2000], R68 ;  /* 0x0020004400007988 */ /* 0x000fe20008000c0c */
[----:B------:R-:W-:Y:S02]  /*2450*/  F2FP.BF16.F32.PACK_AB R15, R19, R18 ;  /* 0x00000012130f723e */ /* 0x000fe400000010ff */
[----:B------:R-:W-:Y:S02]  /*2460*/  F2FP.BF16.F32.PACK_AB R20, R21, R20 ;  /* 0x000000141514723e */ /* 0x000fe400000010ff */
[----:B------:R-:W-:Y:S01]  /*2470*/  F2FP.BF16.F32.PACK_AB R78, R81, R80 ;  /* 0x00000050514e723e */ /* 0x000fe200000010ff */
[----:B------:R-:W-:Y:S01]  /*2480*/  STS.128 [R2+UR12], R12 ;  /* 0x0000000c02007988 */ /* 0x000fe20008000c0c */
[----:B------:R-:W-:-:S02]  /*2490*/  F2FP.BF16.F32.PACK_AB R79, R83, R82 ;  /* 0x00000052534f723e */ /* 0x000fc400000010ff */
[----:B------:R-:W-:Y:S02]  /*24a0*/  F2FP.BF16.F32.PACK_AB R84, R85, R84 ;  /* 0x000000545554723e */ /* 0x000fe400000010ff */
[----:B------:R-:W-:Y:S01]  /*24b0*/  F2FP.BF16.F32.PACK_AB R21, R23, R22 ;  /* 0x000000161715723e */ /* 0x000fe200000010ff */
[----:B------:R2:W-:Y:S01]  /*24c0*/  STS.128 [R2+UR12+0x2000], R76 ;  /* 0x0020004c02007988 */ /* 0x0005e20008000c0c */
[----:B------:R-:W-:Y:S02]  /*24d0*/  F2FP.BF16.F32.PACK_AB R28, R29, R28 ;  /* 0x0000001c1d1c723e */ /* 0x000fe400000010ff */
[----:B------:R-:W-:Y:S02]  /*24e0*/  F2FP.BF16.F32.PACK_AB R85, R87, R86 ;  /* 0x000000565755723e */ /* 0x000fe400000010ff */
[----:B------:R-:W-:Y:S02]  /*24f0*/  F2FP.BF16.F32.PACK_AB R92, R93, R92 ;  /* 0x0000005c5d5c723e */ /* 0x000fe400000010ff */
[----:B------:R-:W-:-:S02]  /*2500*/  F2FP.BF16.F32.PACK_AB R22, R25, R24 ;  /* 0x000000181916723e */ /* 0x000fc400000010ff */
[----:B------:R-:W-:Y:S02]  /*2510*/  F2FP.BF16.F32.PACK_AB R23, R27, R26 ;  /* 0x0000001a1b17723e */ /* 0x000fe400000010ff */
[----:B------:R-:W-:Y:S02]  /*2520*/  F2FP.BF16.F32.PACK_AB R29, R31, R30 ;  /* 0x0000001e1f1d723e */ /* 0x000fe400000010ff */
[----:B------:R-:W-:Y:S01]  /*2530*/  F2FP.BF16.F32.PACK_AB R36, R37, R36 ;  /* 0x000000242524723e */ /* 0x000fe200000010ff */
[----:B------:R3:W-:Y:S01]  /*2540*/  STS.128 [R3+UR12], R20 ;  /* 0x0000001403007988 */ /* 0x0007e20008000c0c */
[----:B------:R-:W-:Y:S02]  /*2550*/  F2FP.BF16.F32.PACK_AB R86, R89, R88 ;  /* 0x000000585956723e */ /* 0x000fe400000010ff */
[----:B------:R-:W-:Y:S02]  /*2560*/  F2FP.BF16.F32.PACK_AB R87, R91, R90 ;  /* 0x0000005a5b57723e */ /* 0x000fe400000010ff */
[----:B------:R-:W-:-:S02]  /*2570*/  F2FP.BF16.F32.PACK_AB R93, R95, R94 ;  /* 0x0000005e5f5d723e */ /* 0x000fc400000010ff */
[----:B------:R-:W-:Y:S01]  /*2580*/  F2FP.BF16.F32.PACK_AB R100, R101, R100 ;  /* 0x000000646564723e */ /* 0x000fe200000010ff */
[----:B------:R3:W-:Y:S01]  /*2590*/  STS.128 [R3+UR12+0x2000], R84 ;  /* 0x0020005403007988 */ /* 0x0007e20008000c0c */
[----:B------:R-:W-:Y:S02]  /*25a0*/  F2FP.BF16.F32.PACK_AB R30, R33, R32 ;  /* 0x00000020211e723e */ /* 0x000fe400000010ff */
[----:B------:R-:W-:Y:S02]  /*25b0*/  F2FP.BF16.F32.PACK_AB R31, R35, R34 ;  /* 0x00000022231f723e */ /* 0x000fe400000010ff */
[----:B------:R-:W-:Y:S02]  /*25c0*/  F2FP.BF16.F32.PACK_AB R37, R39, R38 ;  /* 0x000000262725723e */ /* 0x000fe400000010ff */
[----:B------:R-:W-:Y:S02]  /*25d0*/  F2FP.BF16.F32.PACK_AB R44, R45, R44 ;  /* 0x0000002c2d2c723e */ /* 0x000fe400000010ff */
[----:B------:R-:W-:-:S02]  /*25e0*/  F2FP.BF16.F32.PACK_AB R94, R97, R96 ;  /* 0x00000060615e723e */ /* 0x000fc400000010ff */
[----:B------:R-:W-:Y:S02]  /*25f0*/  F2FP.BF16.F32.PACK_AB R95, R99, R98 ;  /* 0x00000062635f723e */ /* 0x000fe400000010ff */
[----:B------:R-:W-:Y:S02]  /*2600*/  F2FP.BF16.F32.PACK_AB R101, R103, R102 ;  /* 0x000000666765723e */ /* 0x000fe400000010ff */
[----:B------:R-:W-:Y:S02]  /*2610*/  F2FP.BF16.F32.PACK_AB R108, R109, R108 ;  /* 0x0000006c6d6c723e */ /* 0x000fe400000010ff */
[----:B------:R-:W-:Y:S02]  /*2620*/  LOP3.LUT R8, R0, 0x30, RZ, 0x3c, !PT ;  /* 0x0000003000087812 */ /* 0x000fe400078e3cff */
[----:B------:R-:W-:Y:S02]  /*2630*/  F2FP.BF16.F32.PACK_AB R38, R41, R40 ;  /* 0x000000282926723e */ /* 0x000fe400000010ff */
[----:B------:R-:W-:Y:S01]  /*2640*/  F2FP.BF16.F32.PACK_AB R39, R43, R42 ;  /* 0x0000002a2b27723e */ /* 0x000fe200000010ff */
[----:B------:R3:W-:Y:S01]  /*2650*/  STS.128 [R8+UR12], R28 ;  /* 0x0000001c08007988 */ /* 0x0007e20008000c0c */
[----:B------:R-:W-:-:S02]  /*2660*/  F2FP.BF16.F32.PACK_AB R45, R47, R46 ;  /* 0x0000002e2f2d723e */ /* 0x000fc400000010ff */
[----:B------:R-:W-:Y:S01]  /*2670*/  F2FP.BF16.F32.PACK_AB R52, R53, R52 ;  /* 0x000000343534723e */ /* 0x000fe200000010ff */
[----:B------:R3:W-:Y:S01]  /*2680*/  STS.128 [R8+UR12+0x2000], R92 ;  /* 0x0020005c08007988 */ /* 0x0007e20008000c0c */
[----:B------:R-:W-:Y:S02]  /*2690*/  F2FP.BF16.F32.PACK_AB R102, R105, R104 ;  /* 0x000000686966723e */ /* 0x000fe400000010ff */
[----:B------:R-:W-:Y:S02]  /*26a0*/  F2FP.BF16.F32.PACK_AB R103, R107, R106 ;  /* 0x0000006a6b67723e */ /* 0x000fe400000010ff */
[----:B------:R-:W-:Y:S02]  /*26b0*/  F2FP.BF16.F32.PACK_AB R109, R111, R110 ;  /* 0x0000006e6f6d723e */ /* 0x000fe400000010ff */
[----:B------:R-:W-:Y:S02]  /*26c0*/  F2FP.BF16.F32.PACK_AB R116, R117, R116 ;  /* 0x000000747574723e */ /* 0x000fe400000010ff */
[----:B------:R-:W-:-:S02]  /*26d0*/  LOP3.LUT R9, R0, 0x40, RZ, 0x3c, !PT ;  /* 0x0000004000097812 */ /* 0x000fc400078e3cff */
[----:B------:R-:W-:Y:S02]  /*26e0*/  F2FP.BF16.F32.PACK_AB R46, R49, R48 ;  /* 0x00000030312e723e */ /* 0x000fe400000010ff */
[----:B------:R-:W-:Y:S01]  /*26f0*/  F2FP.BF16.F32.PACK_AB R47, R51, R50 ;  /* 0x00000032332f723e */ /* 0x000fe200000010ff */
[----:B------:R3:W-:Y:S01]  /*2700*/  STS.128 [R9+UR12], R36 ;  /* 0x0000002409007988 */ /* 0x0007e20008000c0c */
[----:B------:R-:W-:Y:S02]  /*2710*/  F2FP.BF16.F32.PACK_AB R53, R55, R54 ;  /* 0x000000363735723e */ /* 0x000fe400000010ff */
[----:B------:R-:W-:Y:S01]  /*2720*/  F2FP.BF16.F32.PACK_AB R60, R61, R60 ;  /* 0x0000003c3d3c723e */ /* 0x000fe200000010ff */
[----:B------:R3:W-:Y:S01]  /*2730*/  STS.128 [R9+UR12+0x2000], R100 ;  /* 0x0020006409007988 */ /* 0x0007e20008000c0c */
[----:B------:R-:W-:Y:S02]  /*2740*/  F2FP.BF16.F32.PACK_AB R110, R113, R112 ;  /* 0x00000070716e723e */ /* 0x000fe400000010ff */
[----:B------:R-:W-:-:S02]  /*2750*/  F2FP.BF16.F32.PACK_AB R111, R115, R114 ;  /* 0x00000072736f723e */ /* 0x000fc400000010ff */
        /* <DEDUP_REMOVED lines=11> */
[----:B--2---:R-:W-:Y:S02]  /*2810*/  LOP3.LUT R2, R0, 0x60, RZ, 0x3c, !PT ;  /* 0x0000006000027812 */ /* 0x004fe400078e3cff */
[----:B------:R-:W-:Y:S02]  /*2820*/  F2FP.BF16.F32.PACK_AB R62, R65, R64 ;  /* 0x00000040413e723e */ /* 0x000fe400000010ff */
[----:B------:R-:W-:Y:S01]  /*2830*/  F2FP.BF16.F32.PACK_AB R63, R67, R66 ;  /* 0x00000042433f723e */ /* 0x000fe200000010ff */
[----:B------:R3:W-:Y:S01]  /*2840*/  STS.128 [R2+UR12], R52 ;  /* 0x0000003402007988 */ /* 0x0007e20008000c0c */
[----:B------:R-:W-:-:S02]  /*2850*/  F2FP.BF16.F32.PACK_AB R126, R129, R128 ;  /* 0x00000080817e723e */ /* 0x000fc400000010ff */
[----:B------:R-:W-:Y:S01]  /*2860*/  F2FP.BF16.F32.PACK_AB R127, R131, R130 ;  /* 0x00000082837f723e */ /* 0x000fe200000010ff */
[----:B------:R3:W-:Y:S01]  /*2870*/  STS.128 [R2+UR12+0x2000], R116 ;  /* 0x0020007402007988 */ /* 0x0007e20008000c0c */
[----:B------:R-:W-:-:S05]  /*2880*/  LOP3.LUT R0, R0, 0x70, RZ, 0x3c, !PT ;  /* 0x0000007000007812 */ /* 0x000fca00078e3cff */
[----:B------:R3:W-:Y:S04]  /*2890*/  STS.128 [R0+UR12], R60 ;  /* 0x0000003c00007988 */ /* 0x0007e80008000c0c */
[----:B------:R3:W-:Y:S01]  /*28a0*/  STS.128 [R0+UR12+0x2000], R124 ;  /* 0x0020007c00007988 */ /* 0x0007e20008000c0c */
[----:B------:R2:W-:Y:S06]  /*28b0*/  MEMBAR.ALL.CTA ;  /* 0x0000000000007992 */ /* 0x0005ec0000008000 */
[----:B--2---:R-:W2:Y:S02]  /*28c0*/  FENCE.VIEW.ASYNC.S ;  /* 0x00000000000073c6 */ /* 0x004ea40000000000 */
[----:B--2---:R-:W-:Y:S06]  /*28d0*/  BAR.SYNC.DEFER_BLOCKING 0x0 ;  /* 0x0000000000007b1d */ /* 0x004fec0000010000 */
[----:B------:R3:W-:Y:S01]  /*28e0*/  UTMASTG.2D [UR4], [UR14] ;  /* 0x000000040e0073b5 */ /* 0x0007e20008008000 */
[----:B------:R0:W-:Y:S01]  /*28f0*/  UTMACMDFLUSH ;  /* 0x00000000000079b7 */ /* 0x0001e20000000000 */
[----:B------:R-:W-:-:S04]  /*2900*/  DEPBAR.LE SB0, 0x0 ;  /* 0x000080000000791a */ /* 0x000fc80000000000 */
[----:B------:R-:W-:Y:S08]  /*2910*/  BAR.SYNC.DEFER_BLOCKING 0x0 ;  /* 0x0000000000007b1d */ /* 0x000ff00000010000 */
[----:B------:R-:W-:Y:S06]  /*2920*/  BAR.SYNC.DEFER_BLOCKING 0x0 ;  /* 0x0000000000007b1d */ /* 0x000fec0000010000 */
[----:B---3--:R-:W-:Y:S05]  /*2930*/  @P1 BRA `(.L_x_67) ;  /* 0x0000000000a01947 */ /* 0x008fea0003800000 */
[----:B------:R-:W2:Y:S01]  /*2940*/  S2UR UR5, SR_CgaCtaId ;  /* 0x00000000000579c3 */ /* 0x000ea20000008800 */
[----:B------:R-:W-:Y:S01]  /*2950*/  NOP ;  /* 0x0000000000007918 */ /* 0x000fe20000000000 */
[----:B------:R-:W-:Y:S01]  /*2960*/  UMOV UR4, 0x50 ;  /* 0x0000005000047882 */ /* 0x000fe20000000000 */
[----:B------:R-:W-:Y:S02]  /*2970*/  IMAD.U32 R0, RZ, RZ, UR24 ;  /* 0x00000018ff007e24 */ /* 0x000fe4000f8e00ff */
[----:B------:R-:W-:Y:S02]  /*2980*/  IMAD.MOV.U32 R3, RZ, RZ, 0xff ;  /* 0x000000ffff037424 */ /* 0x000fe400078e00ff */
[----:B------:R-:W-:Y:S01]  /*2990*/  IMAD.MOV.U32 R7, RZ, RZ, 0x1 ;  /* 0x00000001ff077424 */ /* 0x000fe200078e00ff */
[----:B------:R-:W-:-:S04]  /*29a0*/  LOP3.LUT R0, R0, 0xffff, RZ, 0xc0, !PT ;  /* 0x0000ffff00007812 */ /* 0x000fc800078ec0ff */
[----:B------:R-:W-:-:S05]  /*29b0*/  SHF.R.U32.HI R0, RZ, 0x5, R0 ;  /* 0x00000005ff007819 */ /* 0x000fca0000011600 */
[----:B------:R-:W-:Y:S01]  /*29c0*/  VIADD R2, R0, 0x10 ;  /* 0x0000001000027836 */ /* 0x000fe20000000000 */
[----:B------:R-:W-:Y:S01]  /*29d0*/  SHF.L.U32 R0, R3, R0, RZ ;  /* 0x0000000003007219 */ /* 0x000fe200000006ff */
[----:B--2---:R-:W-:-:S03]  /*29e0*/  ULEA UR6, UR5, UR4, 0x18 ;  /* 0x0000000405067291 */ /* 0x004fc6000f8ec0ff */
[----:B------:R-:W-:-:S04]  /*29f0*/  SHF.L.U32 R3, R7, R2, RZ ;  /* 0x0000000207037219 */ /* 0x000fc800000006ff */
[----:B------:R-:W-:Y:S02]  /*2a00*/  LOP3.LUT R0, R3, R0, RZ, 0xfc, !PT ;  /* 0x0000000003007212 */ /* 0x000fe400078efcff */
[----:B------:R-:W2:Y:S02]  /*2a10*/  LDS R5, [UR6] ;  /* 0x00000006ff057984 */ /* 0x000ea40008000800 */
[C---:B------:R-:W-:Y:S02]  /*2a20*/  LOP3.LUT R2, R0.reuse, 0xffff, RZ, 0xc0, !PT ;  /* 0x0000ffff00027812 */ /* 0x040fe400078ec0ff */
[----:B--2---:R-:W-:-:S04]  /*2a30*/  LOP3.LUT R3, R0, 0xffff, R5, 0x80, !PT ;  /* 0x0000ffff00037812 */ /* 0x004fc800078e8005 */
[----:B------:R-:W-:-:S13]  /*2a40*/  ISETP.NE.AND P0, PT, R3, R2, PT ;  /* 0x000000020300720c */ /* 0x000fda0003f05270 */
[----:B------:R-:W-:Y:S05]  /*2a50*/  @P0 BRA `(.L_x_68) ;  /* 0x0000000000500947 */ /* 0x000fea0003800000 */
[----:B------:R-:W-:Y:S02]  /*2a60*/  SHF.R.U32.HI R5, RZ, 0x10, R5 ;  /* 0x00000010ff057819 */ /* 0x000fe40000011605 */
[----:B------:R-:W-:-:S04]  /*2a70*/  SHF.R.U32.HI R2, RZ, 0x10, R0 ;  /* 0x00000010ff027819 */ /* 0x000fc80000011600 */
[----:B------:R-:W-:-:S04]  /*2a80*/  LOP3.LUT R5, R5, R2, RZ, 0xc0, !PT ;  /* 0x0000000205057212 */ /* 0x000fc800078ec0ff */
[----:B------:R-:W-:-:S13]  /*2a90*/  ISETP.NE.AND P0, PT, R5, R2, PT ;  /* 0x000000020500720c */ /* 0x000fda0003f05270 */
[----:B------:R-:W-:Y:S05]  /*2aa0*/  @P0 BRA `(.L_x_69) ;  /* 0x0000000000300947 */ /* 0x000fea0003800000 */
[----:B------:R-:W-:Y:S01]  /*2ab0*/  R2UR UR4, R0 ;  /* 0x00000000000472ca */ /* 0x000fe200000e0000 */
[----:B------:R-:W-:Y:S01]  /*2ac0*/  VOTEU.ANY UR5, UPT, PT ;  /* 0x0000000000057886 */ /* 0x000fe200038e0100 */
[----:B------:R-:W2:Y:S01]  /*2ad0*/  S2R R0, SR_LANEID ;  /* 0x0000000000007919 */ /* 0x000ea20000000000 */
[----:B------:R-:W-:-:S10]  /*2ae0*/  UFLO.U32 UR5, UR5 ;  /* 0x00000005000572bd */ /* 0x000fd400080e0000 */
[----:B------:R-:W-:-:S06]  /*2af0*/  ULOP3.LUT UR4, URZ, UR4, URZ, 0x33, !UPT ;  /* 0x00000004ff047292 */ /* 0x000fcc000f8e33ff */
[----:B------:R-:W-:-:S04]  /*2b00*/  IMAD.U32 R2, RZ, RZ, UR4 ;  /* 0x00000004ff027e24 */ /* 0x000fc8000f8e00ff */
[----:B------:R-:W3:Y:S02]  /*2b10*/  REDUX UR7, R2 ;  /* 0x00000000020773c4 */ /* 0x000ee40000000000 */
[----:B------:R4:W-:Y:S01]  /*2b20*/  UTCATOMSWS.AND URZ, UR4 ;  /* 0x0000000400ff79e3 */ /* 0x0009e20008000000 */
[----:B--2---:R-:W-:Y:S01]  /*2b30*/  ISETP.EQ.U32.AND P0, PT, R0, UR5, PT ;  /* 0x0000000500007c0c */ /* 0x004fe2000bf02070 */
[----:B---3--:R-:W-:-:S12]  /*2b40*/  IMAD.U32 R0, RZ, RZ, UR7 ;  /* 0x00000007ff007e24 */ /* 0x008fd8000f8e00ff */
[----:B------:R4:W-:Y:S01]  /*2b50*/  @P0 ATOMS.AND RZ, [UR6], R0 ;  /* 0x00000000ffff098c */ /* 0x0009e2000a800006 */
[----:B------:R-:W-:Y:S05]  /*2b60*/  BRA `(.L_x_67) ;  /* 0x0000000000147947 */ /* 0x000fea0003800000 */
.L_x_69:
[----:B------:R-:W-:-:S07]  /*2b70*/  MOV R2, 0x2b90 ;  /* 0x00002b9000027802 */ /* 0x000fce0000000f00 */
[----:B-1----:R-:W-:Y:S05]  /*2b80*/  CALL.REL.NOINC `($__internal_0_$__cuda_sm10x_tcgen05_guardrail_trap_col_being_dealloced_not_returned_by_alloc) ;  /* 0x0000000000447944 */ /* 0x002fea0003c00000 */
[----:B------:R-:W-:Y:S05]  /*2b90*/  BRA `(.L_x_67) ;  /* 0x0000000000087947 */ /* 0x000fea0003800000 */
.L_x_68:
[----:B------:R-:W-:-:S07]  /*2ba0*/  MOV R2, 0x2bc0 ;  /* 0x00002bc000027802 */ /* 0x000fce0000000f00 */
[----:B-1----:R-:W-:Y:S05]  /*2bb0*/  CALL.REL.NOINC `($__internal_2_$__cuda_sm10x_tcgen05_guardrail_trap_unallocated_columns_being_dealloced) ;  /* 0x0000000000507944 */ /* 0x002fea0003c00000 */
.L_x_67:
[----:B------:R-:W-:Y:S01]  /*2bc0*/  NOP ;  /* 0x0000000000007918 */ /* 0x000fe20000000000 */
[----:B----4-:R-:W-:Y:S05]  /*2bd0*/  EXIT ;  /* 0x000000000000794d */ /* 0x010fea0003800000 */
.L_x_56:
[----:B------:R-:W2:Y:S02]  /*2be0*/  SYNCS.PHASECHK.TRANS64.TRYWAIT P0, [UR12+0xa000], RZ ;  /* 0x00a000ffff0075a7 */ /* 0x000ea4000800110c */
[----:B--2---:R-:W-:Y:S05]  /*2bf0*/  @!P0 BRA `(.L_x_56) ;  /* 0xfffffffc00f88947 */ /* 0x004fea000383ffff */
[----:B------:R-:W-:Y:S05]  /*2c00*/  BRA `(.L_x_70) ;  /* 0xffffffec00a87947 */ /* 0x000fea000383ffff */
.L_x_58:
[----:B------:R-:W2:Y:S02]  /*2c10*/  SYNCS.PHASECHK.TRANS64.TRYWAIT P3, [UR12+0xa010], RZ ;  /* 0x00a010ffff0075a7 */ /* 0x000ea4000806110c */
[----:B--2---:R-:W-:Y:S05]  /*2c20*/  @!P3 BRA `(.L_x_58) ;  /* 0xfffffffc00f8b947 */ /* 0x004fea000383ffff */
[----:B------:R-:W-:Y:S05]  /*2c30*/  BRA `(.L_x_71) ;  /* 0xfffffff000287947 */ /* 0x000fea000383ffff */
.L_x_59:
[----:B------:R-:W3:Y:S02]  /*2c40*/  SYNCS.PHASECHK.TRANS64.TRYWAIT P0, [UR18+0xa000], R3 ;  /* 0x00a00003ff0075a7 */ /* 0x000ee40008001112 */
[----:B---3--:R-:W-:Y:S05]  /*2c50*/  @!P0 BRA `(.L_x_59) ;  /* 0xfffffffc00f88947 */ /* 0x008fea000383ffff */
[----:B------:R-:W-:Y:S05]  /*2c60*/  BRA `(.L_x_72) ;  /* 0xfffffff0009c7947 */ /* 0x000fea000383ffff */
.L_x_61:
[----:B------:R-:W3:Y:S02]  /*2c70*/  SYNCS.PHASECHK.TRANS64.TRYWAIT P0, [UR18+0xa010], R3 ;  /* 0x00a01003ff0075a7 */ /* 0x000ee40008001112 */
[----:B---3--:R-:W-:Y:S05]  /*2c80*/  @!P0 BRA `(.L_x_61) ;  /* 0xfffffffc00f88947 */ /* 0x008fea000383ffff */
[----:B------:R-:W-:Y:S05]  /*2c90*/  BRA `(.L_x_73) ;  /* 0xfffffff400107947 */ /* 0x000fea000383ffff */
        .weak           $__internal_0_$__cuda_sm10x_tcgen05_guardrail_trap_col_being_dealloced_not_returned_by_alloc
        .type           $__internal_0_$__cuda_sm10x_tcgen05_guardrail_trap_col_being_dealloced_not_returned_by_alloc,@function
        .size           $__internal_0_$__cuda_sm10x_tcgen05_guardrail_trap_col_being_dealloced_not_returned_by_alloc,($__internal_1_$__cuda_sm10x_tcgen05_guardrail_trap_phase_invalid_during_alloc - $__internal_0_$__cuda_sm10x_tcgen05_guardrail_trap_col_being_dealloced_not_returned_by_alloc)
$__internal_0_$__cuda_sm10x_tcgen05_guardrail_trap_col_being_dealloced_not_returned_by_alloc:
[----:B------:R-:W-:Y:S05]  /*2ca0*/  BPT.TRAP 0x1 ;  /* 0x000000040000795c */ /* 0x000fea0000300000 */
[----:B------:R-:W-:-:S04]  /*2cb0*/  IMAD.MOV.U32 R3, RZ, RZ, 0x0 ;  /* 0x00000000ff037424 */ /* 0x000fc800078e00ff */
[----:B------:R-:W-:Y:S05]  /*2cc0*/  RET.REL.NODEC R2 `(gluon_tcgen05) ;  /* 0xffffffd002cc7950 */ /* 0x000fea0003c3ffff */
        .weak           $__internal_1_$__cuda_sm10x_tcgen05_guardrail_trap_phase_invalid_during_alloc
        .type           $__internal_1_$__cuda_sm10x_tcgen05_guardrail_trap_phase_invalid_during_alloc,@function
        .size           $__internal_1_$__cuda_sm10x_tcgen05_guardrail_trap_phase_invalid_during_alloc,($__internal_2_$__cuda_sm10x_tcgen05_guardrail_trap_unallocated_columns_being_dealloced - $__internal_1_$__cuda_sm10x_tcgen05_guardrail_trap_phase_invalid_during_alloc)
$__internal_1_$__cuda_sm10x_tcgen05_guardrail_trap_phase_invalid_during_alloc:
[----:B------:R-:W-:Y:S05]  /*2cd0*/  BPT.TRAP 0x1 ;  /* 0x000000040000795c */ /* 0x000fea0000300000 */
[----:B------:R-:W-:-:S04]  /*2ce0*/  IMAD.MOV.U32 R3, RZ, RZ, 0x0 ;  /* 0x00000000ff037424 */ /* 0x000fc800078e00ff */
[----:B------:R-:W-:Y:S05]  /*2cf0*/  RET.REL.NODEC R2 `(gluon_tcgen05) ;  /* 0xffffffd002c07950 */ /* 0x000fea0003c3ffff */
        .weak           $__internal_2_$__cuda_sm10x_tcgen05_guardrail_trap_unallocated_columns_being_dealloced
        .type           $__internal_2_$__cuda_sm10x_tcgen05_guardrail_trap_unallocated_columns_being_dealloced,@function
        .size           $__internal_2_$__cuda_sm10x_tcgen05_guardrail_trap_unallocated_columns_being_dealloced,(.L_x_77 - $__internal_2_$__cuda_sm10x_tcgen05_guardrail_trap_unallocated_columns_being_dealloced)
$__internal_2_$__cuda_sm10x_tcgen05_guardrail_trap_unallocated_columns_being_dealloced:
[----:B------:R-:W-:Y:S05]  /*2d00*/  BPT.TRAP 0x1 ;  /* 0x000000040000795c */ /* 0x000fea0000300000 */
[----:B------:R-:W-:-:S04]  /*2d10*/  IMAD.MOV.U32 R3, RZ, RZ, 0x0 ;  /* 0x00000000ff037424 */ /* 0x000fc800078e00ff */
[----:B------:R-:W-:Y:S05]  /*2d20*/  RET.REL.NODEC R2 `(gluon_tcgen05) ;  /* 0xffffffd002b47950 */ /* 0x000fea0003c3ffff */
.L_x_74:
[----:B------:R-:W-:-:S00]  /*2d30*/  BRA `(.L_x_74) ;  /* 0xfffffffc00fc7947 */ /* 0x000fc0000383ffff */
[----:B------:R-:W-:-:S00]  /*2d40*/  NOP ;  /* 0x0000000000007918 */ /* 0x000fc00000000000 */
        /* <DEDUP_REMOVED lines=11> */
.L_x_77:


//--------------------- .nv.shared.gluon_tcgen05  --------------------------
	.section	.nv.shared.gluon_tcgen05,"aw",@nobits
	.sectionflags	@""
	.align	16
	.zero		1024


//--------------------- .nv.shared.reserved.0     --------------------------
	.section	.nv.shared.reserved.0,"aw",@nobits
	.align	8
	.weak		__nv_reservedSMEM_offset_0_alias
	.size		__nv_reservedSMEM_offset_0_alias, 0, 64
	.other		__nv_reservedSMEM_offset_0_alias,@"STO_CUDA_RESERVED_SHARED STV_DEFAULT"
__nv_reservedSMEM_offset_0_alias:
	.zero		0
.nv.shared.reserved.0:
	.zero		64
	.weak		__nv_reservedSMEM_allocation_phase
	.type		__nv_reservedSMEM_allocation_phase,@object
	.size		__nv_reservedSMEM_allocation_phase,(.L_0 - __nv_reservedSMEM_allocation_phase)
__nv_reservedSMEM_allocation_phase:
	.zero		1
.L_0:
	.zero		7
	.weak		__nv_reservedSMEM_devtool_atexit_pc
	.type		__nv_reservedSMEM_devtool_atexit_pc,@object
	.size		__nv_reservedSMEM_devtool_atexit_pc,(__nv_reservedSMEM_allocation_mask - __nv_reservedSMEM_devtool_atexit_pc)
__nv_reservedSMEM_devtool_atexit_pc:
	.zero		8
	.weak		__nv_reservedSMEM_allocation_mask
	.type		__nv_reservedSMEM_allocation_mask,@object
	.size		__nv_reservedSMEM_allocation_mask,(.L_2 - __nv_reservedSMEM_allocation_mask)
__nv_reservedSMEM_allocation_mask:
	.zero		4
.L_2:


//--------------------- .nv.constant0.gluon_tcgen05 --------------------------
	.section	.nv.constant0.gluon_tcgen05,"a",@progbits
	.sectionflags	@""
	.align	4
.nv.constant0.gluon_tcgen05:
	.zero		976


//--------------------- SYMBOLS --------------------------

	.type		.nv.reservedSmem.offset0,@object
	.size		.nv.reservedSmem.offset0,0x4
	.type		.nv.reservedSmem.cap,@object
	.size		.nv.reservedSmem.cap,0x4
